//
// Generated by NVIDIA NVVM Compiler
//
// Compiler Build ID: CL-36424714
// Cuda compilation tools, release 13.0, V13.0.88
// Based on NVVM 20.0.0
//

.version 9.0
.target sm_100
.address_size 64

	// .globl	_Z19kernelcomputenewvelPdS_S_S_S_S_S_xxx
.func  (.param .b64 func_retval0) __internal_accurate_pow
(
	.param .b64 __internal_accurate_pow_param_0
)
;

.visible .entry _Z19kernelcomputenewvelPdS_S_S_S_S_S_xxx(
	.param .u64 .ptr .align 1 _Z19kernelcomputenewvelPdS_S_S_S_S_S_xxx_param_0,
	.param .u64 .ptr .align 1 _Z19kernelcomputenewvelPdS_S_S_S_S_S_xxx_param_1,
	.param .u64 .ptr .align 1 _Z19kernelcomputenewvelPdS_S_S_S_S_S_xxx_param_2,
	.param .u64 .ptr .align 1 _Z19kernelcomputenewvelPdS_S_S_S_S_S_xxx_param_3,
	.param .u64 .ptr .align 1 _Z19kernelcomputenewvelPdS_S_S_S_S_S_xxx_param_4,
	.param .u64 .ptr .align 1 _Z19kernelcomputenewvelPdS_S_S_S_S_S_xxx_param_5,
	.param .u64 .ptr .align 1 _Z19kernelcomputenewvelPdS_S_S_S_S_S_xxx_param_6,
	.param .u64 _Z19kernelcomputenewvelPdS_S_S_S_S_S_xxx_param_7,
	.param .u64 _Z19kernelcomputenewvelPdS_S_S_S_S_S_xxx_param_8,
	.param .u64 _Z19kernelcomputenewvelPdS_S_S_S_S_S_xxx_param_9
)
{
	.reg .pred 	%p<17>;
	.reg .b32 	%r<17>;
	.reg .b64 	%rd<31>;
	.reg .b64 	%fd<30>;

	ld.param.u64 	%rd12, [_Z19kernelcomputenewvelPdS_S_S_S_S_S_xxx_param_3];
	ld.param.u64 	%rd13, [_Z19kernelcomputenewvelPdS_S_S_S_S_S_xxx_param_4];
	ld.param.u64 	%rd14, [_Z19kernelcomputenewvelPdS_S_S_S_S_S_xxx_param_5];
	ld.param.u64 	%rd15, [_Z19kernelcomputenewvelPdS_S_S_S_S_S_xxx_param_6];
	ld.param.u64 	%rd9, [_Z19kernelcomputenewvelPdS_S_S_S_S_S_xxx_param_7];
	ld.param.u64 	%rd11, [_Z19kernelcomputenewvelPdS_S_S_S_S_S_xxx_param_9];
	cvta.to.global.u64 	%rd1, %rd13;
	cvta.to.global.u64 	%rd2, %rd12;
	cvta.to.global.u64 	%rd16, %rd15;
	cvta.to.global.u64 	%rd17, %rd14;
	mov.u32 	%r5, %tid.x;
	cvt.u64.u32 	%rd30, %r5;
	mul.wide.u32 	%rd18, %r5, 8;
	add.s64 	%rd4, %rd17, %rd18;
	mov.b64 	%rd19, 0;
	st.global.u64 	[%rd4], %rd19;
	add.s64 	%rd5, %rd16, %rd18;
	st.global.u64 	[%rd5], %rd19;
	setp.le.s64 	%p2, %rd11, %rd30;
	@%p2 bra 	$L__BB0_13;
	mov.f64 	%fd11, 0d3FF8000000000000;
	{
	.reg .b32 %temp; 
	mov.b64 	{%temp, %r1}, %fd11;
	}
	and.b32  	%r2, %r1, 2146435072;
	setp.eq.s32 	%p3, %r2, 1073741824;
	setp.lt.s32 	%p4, %r1, 0;
	selp.b32 	%r3, 0, 2146435072, %p4;
	and.b32  	%r6, %r1, 2147483647;
	setp.ne.s32 	%p5, %r6, 1071644672;
	and.pred  	%p1, %p3, %p5;
$L__BB0_2:
	setp.eq.s64 	%p6, %rd30, %rd9;
	@%p6 bra 	$L__BB0_12;
	ld.param.u64 	%rd28, [_Z19kernelcomputenewvelPdS_S_S_S_S_S_xxx_param_0];
	cvta.to.global.u64 	%rd20, %rd28;
	shl.b64 	%rd21, %rd30, 3;
	add.s64 	%rd22, %rd20, %rd21;
	ld.global.f64 	%fd1, [%rd22];
	add.s64 	%rd23, %rd2, %rd21;
	ld.global.f64 	%fd12, [%rd23];
	shl.b64 	%rd24, %rd9, 3;
	add.s64 	%rd25, %rd2, %rd24;
	ld.global.f64 	%fd13, [%rd25];
	sub.f64 	%fd2, %fd12, %fd13;
	add.s64 	%rd26, %rd1, %rd21;
	ld.global.f64 	%fd14, [%rd26];
	add.s64 	%rd27, %rd1, %rd24;
	ld.global.f64 	%fd15, [%rd27];
	sub.f64 	%fd3, %fd14, %fd15;
	mul.f64 	%fd16, %fd3, %fd3;
	fma.rn.f64 	%fd4, %fd2, %fd2, %fd16;
	{
	.reg .b32 %temp; 
	mov.b64 	{%temp, %r4}, %fd4;
	}
	setp.neu.f64 	%p7, %fd4, 0d0000000000000000;
	@%p7 bra 	$L__BB0_5;
	setp.lt.s32 	%p9, %r1, 0;
	setp.eq.s32 	%p10, %r2, 1073741824;
	selp.b32 	%r7, %r4, 0, %p10;
	or.b32  	%r8, %r7, 2146435072;
	selp.b32 	%r9, %r8, %r7, %p9;
	mov.b32 	%r10, 0;
	mov.b64 	%fd29, {%r10, %r9};
	bra.uni 	$L__BB0_6;
$L__BB0_5:
	abs.f64 	%fd17, %fd4;
	{ // callseq 0, 0
	.param .b64 param0;
	st.param.f64 	[param0], %fd17;
	.param .b64 retval0;
	call.uni (retval0), 
	__internal_accurate_pow, 
	(
	param0
	);
	ld.param.f64 	%fd18, [retval0];
	} // callseq 0
	setp.lt.s32 	%p8, %r4, 0;
	selp.f64 	%fd29, 0dFFF8000000000000, %fd18, %p8;
$L__BB0_6:
	add.f64 	%fd20, %fd4, 0d3FF8000000000000;
	{
	.reg .b32 %temp; 
	mov.b64 	{%temp, %r11}, %fd20;
	}
	and.b32  	%r12, %r11, 2146435072;
	setp.ne.s32 	%p11, %r12, 2146435072;
	@%p11 bra 	$L__BB0_11;
	setp.num.f64 	%p12, %fd4, %fd4;
	@%p12 bra 	$L__BB0_9;
	mov.f64 	%fd21, 0d3FF8000000000000;
	add.rn.f64 	%fd29, %fd4, %fd21;
	bra.uni 	$L__BB0_11;
$L__BB0_9:
	setp.neu.f64 	%p13, %fd4, 0d7FF0000000000000;
	@%p13 bra 	$L__BB0_11;
	setp.lt.s32 	%p14, %r4, 0;
	or.b32  	%r13, %r3, -2147483648;
	selp.b32 	%r14, %r13, %r3, %p1;
	selp.b32 	%r15, %r14, %r3, %p14;
	mov.b32 	%r16, 0;
	mov.b64 	%fd29, {%r16, %r15};
$L__BB0_11:
	setp.eq.f64 	%p15, %fd4, 0d3FF0000000000000;
	selp.f64 	%fd22, 0d3FF0000000000000, %fd29, %p15;
	ld.global.f64 	%fd23, [%rd5];
	div.rn.f64 	%fd24, %fd1, %fd22;
	fma.rn.f64 	%fd25, %fd3, %fd24, %fd23;
	st.global.f64 	[%rd5], %fd25;
	ld.global.f64 	%fd26, [%rd4];
	fma.rn.f64 	%fd27, %fd2, %fd24, %fd26;
	st.global.f64 	[%rd4], %fd27;
$L__BB0_12:
	ld.param.u64 	%rd29, [_Z19kernelcomputenewvelPdS_S_S_S_S_S_xxx_param_8];
	add.s64 	%rd30, %rd30, %rd29;
	setp.lt.s64 	%p16, %rd30, %rd11;
	@%p16 bra 	$L__BB0_2;
$L__BB0_13:
	ret;

}
.func  (.param .b64 func_retval0) __internal_accurate_pow(
	.param .b64 __internal_accurate_pow_param_0
)
{
	.reg .pred 	%p<8>;
	.reg .b32 	%r<49>;
	.reg .b32 	%f<3>;
	.reg .b64 	%fd<109>;

	ld.param.f64 	%fd10, [__internal_accurate_pow_param_0];
	{
	.reg .b32 %temp; 
	mov.b64 	{%temp, %r46}, %fd10;
	}
	{
	.reg .b32 %temp; 
	mov.b64 	{%r45, %temp}, %fd10;
	}
	shr.u32 	%r47, %r46, 20;
	setp.gt.u32 	%p1, %r46, 1048575;
	@%p1 bra 	$L__BB1_2;
	mul.f64 	%fd11, %fd10, 0d4350000000000000;
	{
	.reg .b32 %temp; 
	mov.b64 	{%temp, %r46}, %fd11;
	}
	{
	.reg .b32 %temp; 
	mov.b64 	{%r45, %temp}, %fd11;
	}
	shr.u32 	%r16, %r46, 20;
	add.s32 	%r47, %r16, -54;
$L__BB1_2:
	add.s32 	%r48, %r47, -1023;
	and.b32  	%r17, %r46, -2146435073;
	or.b32  	%r18, %r17, 1072693248;
	mov.b64 	%fd107, {%r45, %r18};
	setp.lt.u32 	%p2, %r18, 1073127583;
	@%p2 bra 	$L__BB1_4;
	{
	.reg .b32 %temp; 
	mov.b64 	{%r19, %temp}, %fd107;
	}
	{
	.reg .b32 %temp; 
	mov.b64 	{%temp, %r20}, %fd107;
	}
	add.s32 	%r21, %r20, -1048576;
	mov.b64 	%fd107, {%r19, %r21};
	add.s32 	%r48, %r47, -1022;
$L__BB1_4:
	add.f64 	%fd12, %fd107, 0dBFF0000000000000;
	add.f64 	%fd13, %fd107, 0d3FF0000000000000;
	rcp.approx.ftz.f64 	%fd14, %fd13;
	neg.f64 	%fd15, %fd13;
	fma.rn.f64 	%fd16, %fd15, %fd14, 0d3FF0000000000000;
	fma.rn.f64 	%fd17, %fd16, %fd16, %fd16;
	fma.rn.f64 	%fd18, %fd17, %fd14, %fd14;
	mul.f64 	%fd19, %fd12, %fd18;
	fma.rn.f64 	%fd20, %fd12, %fd18, %fd19;
	mul.f64 	%fd21, %fd20, %fd20;
	fma.rn.f64 	%fd22, %fd21, 0d3EB0F5FF7D2CAFE2, 0d3ED0F5D241AD3B5A;
	fma.rn.f64 	%fd23, %fd22, %fd21, 0d3EF3B20A75488A3F;
	fma.rn.f64 	%fd24, %fd23, %fd21, 0d3F1745CDE4FAECD5;
	fma.rn.f64 	%fd25, %fd24, %fd21, 0d3F3C71C7258A578B;
	fma.rn.f64 	%fd26, %fd25, %fd21, 0d3F6249249242B910;
	fma.rn.f64 	%fd27, %fd26, %fd21, 0d3F89999999999DFB;
	sub.f64 	%fd28, %fd12, %fd20;
	add.f64 	%fd29, %fd28, %fd28;
	neg.f64 	%fd30, %fd20;
	fma.rn.f64 	%fd31, %fd30, %fd12, %fd29;
	mul.f64 	%fd32, %fd18, %fd31;
	fma.rn.f64 	%fd33, %fd21, %fd27, 0d3FB5555555555555;
	mov.f64 	%fd34, 0d3FB5555555555555;
	sub.f64 	%fd35, %fd34, %fd33;
	fma.rn.f64 	%fd36, %fd21, %fd27, %fd35;
	add.f64 	%fd37, %fd36, 0dBC46A4CB00B9E7B0;
	add.f64 	%fd38, %fd33, %fd37;
	sub.f64 	%fd39, %fd33, %fd38;
	add.f64 	%fd40, %fd37, %fd39;
	mul.rn.f64 	%fd41, %fd20, %fd20;
	neg.f64 	%fd42, %fd41;
	fma.rn.f64 	%fd43, %fd20, %fd20, %fd42;
	{
	.reg .b32 %temp; 
	mov.b64 	{%r22, %temp}, %fd32;
	}
	{
	.reg .b32 %temp; 
	mov.b64 	{%temp, %r23}, %fd32;
	}
	add.s32 	%r24, %r23, 1048576;
	mov.b64 	%fd44, {%r22, %r24};
	fma.rn.f64 	%fd45, %fd20, %fd44, %fd43;
	mul.rn.f64 	%fd46, %fd41, %fd20;
	neg.f64 	%fd47, %fd46;
	fma.rn.f64 	%fd48, %fd41, %fd20, %fd47;
	fma.rn.f64 	%fd49, %fd41, %fd32, %fd48;
	fma.rn.f64 	%fd50, %fd45, %fd20, %fd49;
	mul.rn.f64 	%fd51, %fd38, %fd46;
	neg.f64 	%fd52, %fd51;
	fma.rn.f64 	%fd53, %fd38, %fd46, %fd52;
	fma.rn.f64 	%fd54, %fd38, %fd50, %fd53;
	fma.rn.f64 	%fd55, %fd40, %fd46, %fd54;
	add.f64 	%fd56, %fd51, %fd55;
	sub.f64 	%fd57, %fd51, %fd56;
	add.f64 	%fd58, %fd55, %fd57;
	add.f64 	%fd59, %fd20, %fd56;
	sub.f64 	%fd60, %fd20, %fd59;
	add.f64 	%fd61, %fd56, %fd60;
	add.f64 	%fd62, %fd58, %fd61;
	add.f64 	%fd63, %fd32, %fd62;
	add.f64 	%fd64, %fd59, %fd63;
	sub.f64 	%fd65, %fd59, %fd64;
	add.f64 	%fd66, %fd63, %fd65;
	xor.b32  	%r25, %r48, -2147483648;
	mov.b32 	%r26, 1127219200;
	mov.b64 	%fd67, {%r25, %r26};
	mov.b32 	%r27, -2147483648;
	mov.b64 	%fd68, {%r27, %r26};
	sub.f64 	%fd69, %fd67, %fd68;
	fma.rn.f64 	%fd70, %fd69, 0d3FE62E42FEFA39EF, %fd64;
	fma.rn.f64 	%fd71, %fd69, 0dBFE62E42FEFA39EF, %fd70;
	sub.f64 	%fd72, %fd71, %fd64;
	sub.f64 	%fd73, %fd66, %fd72;
	fma.rn.f64 	%fd74, %fd69, 0d3C7ABC9E3B39803F, %fd73;
	add.f64 	%fd75, %fd70, %fd74;
	sub.f64 	%fd76, %fd70, %fd75;
	add.f64 	%fd77, %fd74, %fd76;
	mov.f64 	%fd78, 0d3FF8000000000000;
	{
	.reg .b32 %temp; 
	mov.b64 	{%temp, %r28}, %fd78;
	}
	{
	.reg .b32 %temp; 
	mov.b64 	{%r29, %temp}, %fd78;
	}
	shl.b32 	%r30, %r28, 1;
	setp.gt.u32 	%p3, %r30, -33554433;
	and.b32  	%r31, %r28, -15728641;
	selp.b32 	%r32, %r31, %r28, %p3;
	mov.b64 	%fd79, {%r29, %r32};
	mul.rn.f64 	%fd80, %fd75, %fd79;
	neg.f64 	%fd81, %fd80;
	fma.rn.f64 	%fd82, %fd75, %fd79, %fd81;
	fma.rn.f64 	%fd83, %fd77, %fd79, %fd82;
	add.f64 	%fd4, %fd80, %fd83;
	sub.f64 	%fd84, %fd80, %fd4;
	add.f64 	%fd5, %fd83, %fd84;
	fma.rn.f64 	%fd85, %fd4, 0d3FF71547652B82FE, 0d4338000000000000;
	{
	.reg .b32 %temp; 
	mov.b64 	{%r13, %temp}, %fd85;
	}
	mov.f64 	%fd86, 0dC338000000000000;
	add.rn.f64 	%fd87, %fd85, %fd86;
	fma.rn.f64 	%fd88, %fd87, 0dBFE62E42FEFA39EF, %fd4;
	fma.rn.f64 	%fd89, %fd87, 0dBC7ABC9E3B39803F, %fd88;
	fma.rn.f64 	%fd90, %fd89, 0d3E5ADE1569CE2BDF, 0d3E928AF3FCA213EA;
	fma.rn.f64 	%fd91, %fd90, %fd89, 0d3EC71DEE62401315;
	fma.rn.f64 	%fd92, %fd91, %fd89, 0d3EFA01997C89EB71;
	fma.rn.f64 	%fd93, %fd92, %fd89, 0d3F2A01A014761F65;
	fma.rn.f64 	%fd94, %fd93, %fd89, 0d3F56C16C1852B7AF;
	fma.rn.f64 	%fd95, %fd94, %fd89, 0d3F81111111122322;
	fma.rn.f64 	%fd96, %fd95, %fd89, 0d3FA55555555502A1;
	fma.rn.f64 	%fd97, %fd96, %fd89, 0d3FC5555555555511;
	fma.rn.f64 	%fd98, %fd97, %fd89, 0d3FE000000000000B;
	fma.rn.f64 	%fd99, %fd98, %fd89, 0d3FF0000000000000;
	fma.rn.f64 	%fd100, %fd99, %fd89, 0d3FF0000000000000;
	{
	.reg .b32 %temp; 
	mov.b64 	{%r14, %temp}, %fd100;
	}
	{
	.reg .b32 %temp; 
	mov.b64 	{%temp, %r15}, %fd100;
	}
	shl.b32 	%r33, %r13, 20;
	add.s32 	%r34, %r33, %r15;
	mov.b64 	%fd108, {%r14, %r34};
	{
	.reg .b32 %temp; 
	mov.b64 	{%temp, %r35}, %fd4;
	}
	mov.b32 	%f2, %r35;
	abs.f32 	%f1, %f2;
	setp.lt.f32 	%p4, %f1, 0f4086232B;
	@%p4 bra 	$L__BB1_7;
	setp.lt.f64 	%p5, %fd4, 0d0000000000000000;
	add.f64 	%fd101, %fd4, 0d7FF0000000000000;
	selp.f64 	%fd108, 0d0000000000000000, %fd101, %p5;
	setp.geu.f32 	%p6, %f1, 0f40874800;
	@%p6 bra 	$L__BB1_7;
	shr.u32 	%r36, %r13, 31;
	add.s32 	%r37, %r13, %r36;
	shr.s32 	%r38, %r37, 1;
	shl.b32 	%r39, %r38, 20;
	add.s32 	%r40, %r15, %r39;
	mov.b64 	%fd102, {%r14, %r40};
	sub.s32 	%r41, %r13, %r38;
	shl.b32 	%r42, %r41, 20;
	add.s32 	%r43, %r42, 1072693248;
	mov.b32 	%r44, 0;
	mov.b64 	%fd103, {%r44, %r43};
	mul.f64 	%fd108, %fd103, %fd102;
$L__BB1_7:
	abs.f64 	%fd104, %fd108;
	setp.eq.f64 	%p7, %fd104, 0d7FF0000000000000;
	fma.rn.f64 	%fd105, %fd108, %fd5, %fd108;
	selp.f64 	%fd106, %fd108, %fd105, %p7;
	st.param.f64 	[func_retval0], %fd106;
	ret;

}


// ===== COMPILED SASS (sm_100) =====

	.target	sm_100

	.elftype	@"ET_EXEC"


//--------------------- .note.nv.tkinfo           --------------------------
	.section	.note.nv.tkinfo,"",@"SHT_NOTE"
	.sectionflags	@"SHF_NOTE_NV_TKINFO"
	.tkinfo
        /*0018*/ 	.word	0x00000002
        /*0030*/ 	.string	""
        /*0030*/ 	.string	"ptxas"
        /*0030*/ 	.string	"Cuda compilation tools, release 13.0, V13.0.88"
        /*0030*/ 	.string	"Build cuda_13.0.r13.0/compiler.36424714_0"
        /*0030*/ 	.string	"-arch sm_100 -m 64 "



//--------------------- .note.nv.cuinfo           --------------------------
	.section	.note.nv.cuinfo,"",@"SHT_NOTE"
	.sectionflags	@"SHF_NOTE_NV_CUINFO"
        /*0018*/ 	.short	0x0002
        /*001a*/ 	.short	0x0064
        /*001c*/ 	.short	0x0082
	.zero		2


//--------------------- .nv.info                  --------------------------
	.section	.nv.info,"",@"SHT_CUDA_INFO"
	.align	4


	//----- nvinfo : EIATTR_REGCOUNT
	.align		4
        /*0000*/ 	.byte	0x04, 0x2f
        /*0002*/ 	.short	(.L_1 - .L_0)
	.align		4
.L_0:
        /*0004*/ 	.word	index@(_Z19kernelcomputenewvelPdS_S_S_S_S_S_xxx)
        /*0008*/ 	.word	0x00000026


	//----- nvinfo : EIATTR_FRAME_SIZE
	.align		4
.L_1:
        /*000c*/ 	.byte	0x04, 0x11
        /*000e*/ 	.short	(.L_3 - .L_2)
	.align		4
.L_2:
        /*0010*/ 	.word	index@($_Z19kernelcomputenewvelPdS_S_S_S_S_S_xxx$__internal_accurate_pow)
        /*0014*/ 	.word	0x00000000


	//----- nvinfo : EIATTR_FRAME_SIZE
	.align		4
.L_3:
        /*0018*/ 	.byte	0x04, 0x11
        /*001a*/ 	.short	(.L_5 - .L_4)
	.align		4
.L_4:
        /*001c*/ 	.word	index@($__internal_0_$__cuda_sm20_div_rn_f64_full)
        /*0020*/ 	.word	0x00000000


	//----- nvinfo : EIATTR_FRAME_SIZE
	.align		4
.L_5:
        /*0024*/ 	.byte	0x04, 0x11
        /*0026*/ 	.short	(.L_7 - .L_6)
	.align		4
.L_6:
        /*0028*/ 	.word	index@(_Z19kernelcomputenewvelPdS_S_S_S_S_S_xxx)
        /*002c*/ 	.word	0x00000000


	//----- nvinfo : EIATTR_MIN_STACK_SIZE
	.align		4
.L_7:
        /*0030*/ 	.byte	0x04, 0x12
        /*0032*/ 	.short	(.L_9 - .L_8)
	.align		4
.L_8:
        /*0034*/ 	.word	index@(_Z19kernelcomputenewvelPdS_S_S_S_S_S_xxx)
        /*0038*/ 	.word	0x00000000
.L_9:


//--------------------- .nv.compat                --------------------------
	.section	.nv.compat,"",@"SHT_CUDA_COMPAT_INFO"
	.align	4
        /*0000*/ 	.byte	0x02, 0x09, 0x00, 0x00, 0x02, 0x02, 0x01, 0x00, 0x02, 0x05, 0x05, 0x00, 0x03, 0x07, 0x01, 0x01
        /*0010*/ 	.byte	0x02, 0x03, 0x00, 0x00, 0x02, 0x06, 0x01, 0x00, 0x04, 0x0b, 0x08, 0x00, 0x01, 0x00, 0x00, 0x00
        /*0020*/ 	.byte	0x00, 0x00, 0x00, 0x00


//--------------------- .nv.info._Z19kernelcomputenewvelPdS_S_S_S_S_S_xxx --------------------------
	.section	.nv.info._Z19kernelcomputenewvelPdS_S_S_S_S_S_xxx,"",@"SHT_CUDA_INFO"
	.sectionflags	@""
	.align	4


	//----- nvinfo : EIATTR_CUDA_API_VERSION
	.align		4
        /*0000*/ 	.byte	0x04, 0x37
        /*0002*/ 	.short	(.L_11 - .L_10)
.L_10:
        /*0004*/ 	.word	0x00000082


	//----- nvinfo : EIATTR_KPARAM_INFO
	.align		4
.L_11:
        /*0008*/ 	.byte	0x04, 0x17
        /*000a*/ 	.short	(.L_13 - .L_12)
.L_12:
        /*000c*/ 	.word	0x00000000
        /*0010*/ 	.short	0x0009
        /*0012*/ 	.short	0x0048
        /*0014*/ 	.byte	0x00, 0xf0, 0x21, 0x00


	//----- nvinfo : EIATTR_KPARAM_INFO
	.align		4
.L_13:
        /*0018*/ 	.byte	0x04, 0x17
        /*001a*/ 	.short	(.L_15 - .L_14)
.L_14:
        /*001c*/ 	.word	0x00000000
        /*0020*/ 	.short	0x0008
        /*0022*/ 	.short	0x0040
        /*0024*/ 	.byte	0x00, 0xf0, 0x21, 0x00


	//----- nvinfo : EIATTR_KPARAM_INFO
	.align		4
.L_15:
        /*0028*/ 	.byte	0x04, 0x17
        /*002a*/ 	.short	(.L_17 - .L_16)
.L_16:
        /*002c*/ 	.word	0x00000000
        /*0030*/ 	.short	0x0007
        /*0032*/ 	.short	0x0038
        /*0034*/ 	.byte	0x00, 0xf0, 0x21, 0x00


	//----- nvinfo : EIATTR_KPARAM_INFO
	.align		4
.L_17:
        /*0038*/ 	.byte	0x04, 0x17
        /*003a*/ 	.short	(.L_19 - .L_18)
.L_18:
        /*003c*/ 	.word	0x00000000
        /*0040*/ 	.short	0x0006
        /*0042*/ 	.short	0x0030
        /*0044*/ 	.byte	0x00, 0xf5, 0x21, 0x00


	//----- nvinfo : EIATTR_KPARAM_INFO
	.align		4
.L_19:
        /*0048*/ 	.byte	0x04, 0x17
        /*004a*/ 	.short	(.L_21 - .L_20)
.L_20:
        /*004c*/ 	.word	0x00000000
        /*0050*/ 	.short	0x0005
        /*0052*/ 	.short	0x0028
        /*0054*/ 	.byte	0x00, 0xf5, 0x21, 0x00


	//----- nvinfo : EIATTR_KPARAM_INFO
	.align		4
.L_21:
        /*0058*/ 	.byte	0x04, 0x17
        /*005a*/ 	.short	(.L_23 - .L_22)
.L_22:
        /*005c*/ 	.word	0x00000000
        /*0060*/ 	.short	0x0004
        /*0062*/ 	.short	0x0020
        /*0064*/ 	.byte	0x00, 0xf5, 0x21, 0x00


	//----- nvinfo : EIATTR_KPARAM_INFO
	.align		4
.L_23:
        /*0068*/ 	.byte	0x04, 0x17
        /*006a*/ 	.short	(.L_25 - .L_24)
.L_24:
        /*006c*/ 	.word	0x00000000
        /*0070*/ 	.short	0x0003
        /*0072*/ 	.short	0x0018
        /*0074*/ 	.byte	0x00, 0xf5, 0x21, 0x00


	//----- nvinfo : EIATTR_KPARAM_INFO
	.align		4
.L_25:
        /*0078*/ 	.byte	0x04, 0x17
        /*007a*/ 	.short	(.L_27 - .L_26)
.L_26:
        /*007c*/ 	.word	0x00000000
        /*0080*/ 	.short	0x0002
        /*0082*/ 	.short	0x0010
        /*0084*/ 	.byte	0x00, 0xf5, 0x21, 0x00


	//----- nvinfo : EIATTR_KPARAM_INFO
	.align		4
.L_27:
        /*0088*/ 	.byte	0x04, 0x17
        /*008a*/ 	.short	(.L_29 - .L_28)
.L_28:
        /*008c*/ 	.word	0x00000000
        /*0090*/ 	.short	0x0001
        /*0092*/ 	.short	0x0008
        /*0094*/ 	.byte	0x00, 0xf5, 0x21, 0x00


	//----- nvinfo : EIATTR_KPARAM_INFO
	.align		4
.L_29:
        /*0098*/ 	.byte	0x04, 0x17
        /*009a*/ 	.short	(.L_31 - .L_30)
.L_30:
        /*009c*/ 	.word	0x00000000
        /*00a0*/ 	.short	0x0000
        /*00a2*/ 	.short	0x0000
        /*00a4*/ 	.byte	0x00, 0xf5, 0x21, 0x00


	//----- nvinfo : EIATTR_SPARSE_MMA_MASK
	.align		4
.L_31:
        /*00a8*/ 	.byte	0x03, 0x50
        /*00aa*/ 	.short	0x0000


	//----- nvinfo : EIATTR_MAXREG_COUNT
	.align		4
        /*00ac*/ 	.byte	0x03, 0x1b
        /*00ae*/ 	.short	0x00ff


	//----- nvinfo : EIATTR_MERCURY_ISA_VERSION
	.align		4
        /*00b0*/ 	.byte	0x03, 0x5f
        /*00b2*/ 	.short	0x0101


	//----- nvinfo : EIATTR_VRC_CTA_INIT_COUNT
	.align		4
        /*00b4*/ 	.byte	0x02, 0x4a
	.zero		1
	.zero		1


	//----- nvinfo : EIATTR_EXIT_INSTR_OFFSETS
	.align		4
        /*00b8*/ 	.byte	0x04, 0x1c
        /*00ba*/ 	.short	(.L_33 - .L_32)


	//   ....[0]....
.L_32:
        /*00bc*/ 	.word	0x000000c0


	//   ....[1]....
        /*00c0*/ 	.word	0x00000680


	//----- nvinfo : EIATTR_CRS_STACK_SIZE
	.align		4
.L_33:
        /*00c4*/ 	.byte	0x04, 0x1e
        /*00c6*/ 	.short	(.L_35 - .L_34)
.L_34:
        /*00c8*/ 	.word	0x00000000


	//----- nvinfo : EIATTR_CBANK_PARAM_SIZE
	.align		4
.L_35:
        /*00cc*/ 	.byte	0x03, 0x19
        /*00ce*/ 	.short	0x0050


	//----- nvinfo : EIATTR_PARAM_CBANK
	.align		4
        /*00d0*/ 	.byte	0x04, 0x0a
        /*00d2*/ 	.short	(.L_37 - .L_36)
	.align		4
.L_36:
        /*00d4*/ 	.word	index@(.nv.constant0._Z19kernelcomputenewvelPdS_S_S_S_S_S_xxx)
        /*00d8*/ 	.short	0x0380
        /*00da*/ 	.short	0x0050


	//----- nvinfo : EIATTR_SW_WAR
	.align		4
.L_37:
        /*00dc*/ 	.byte	0x04, 0x36
        /*00de*/ 	.short	(.L_39 - .L_38)
.L_38:
        /*00e0*/ 	.word	0x00000008
.L_39:


//--------------------- .nv.callgraph             --------------------------
	.section	.nv.callgraph,"",@"SHT_CUDA_CALLGRAPH"
	.align	4
	.sectionentsize	8
	.align		4
        /*0000*/ 	.word	0x00000000
	.align		4
        /*0004*/ 	.word	0xffffffff
	.align		4
        /*0008*/ 	.word	0x00000000
	.align		4
        /*000c*/ 	.word	0xfffffffe
	.align		4
        /*0010*/ 	.word	0x00000000
	.align		4
        /*0014*/ 	.word	0xfffffffd
	.align		4
        /*0018*/ 	.word	0x00000000
	.align		4
        /*001c*/ 	.word	0xfffffffc


//--------------------- .text._Z19kernelcomputenewvelPdS_S_S_S_S_S_xxx --------------------------
	.section	.text._Z19kernelcomputenewvelPdS_S_S_S_S_S_xxx,"ax",@progbits
	.align	128
        .global         _Z19kernelcomputenewvelPdS_S_S_S_S_S_xxx
        .type           _Z19kernelcomputenewvelPdS_S_S_S_S_S_xxx,@function
        .size           _Z19kernelcomputenewvelPdS_S_S_S_S_S_xxx,(.L_x_18 - _Z19kernelcomputenewvelPdS_S_S_S_S_S_xxx)
        .other          _Z19kernelcomputenewvelPdS_S_S_S_S_S_xxx,@"STO_CUDA_ENTRY STV_DEFAULT"
_Z19kernelcomputenewvelPdS_S_S_S_S_S_xxx:
.text._Z19kernelcomputenewvelPdS_S_S_S_S_S_xxx:
[----:B------:R-:W-:Y:S01]  /*0000*/  LDC R1, c[0x0][0x37c] ;  /* 0x0000df00ff017b82 */ /* 0x000fe20000000800 */
[----:B------:R-:W0:Y:S01]  /*0010*/  S2R R3, SR_TID.X ;  /* 0x0000000000037919 */ /* 0x000e220000002100 */
[----:B------:R-:W0:Y:S06]  /*0020*/  LDCU.64 UR4, c[0x0][0x3c8] ;  /* 0x00007900ff0477ac */ /* 0x000e2c0008000a00 */
[----:B------:R-:W1:Y:S01]  /*0030*/  LDC.64 R4, c[0x0][0x3a8] ;  /* 0x0000ea00ff047b82 */ /* 0x000e620000000a00 */
[----:B------:R-:W2:Y:S07]  /*0040*/  LDCU.64 UR8, c[0x0][0x358] ;  /* 0x00006b00ff0877ac */ /* 0x000eae0008000a00 */
[----:B------:R-:W3:Y:S01]  /*0050*/  LDC.64 R6, c[0x0][0x3b0] ;  /* 0x0000ec00ff067b82 */ /* 0x000ee20000000a00 */
[C---:B0-----:R-:W-:Y:S01]  /*0060*/  ISETP.GE.U32.AND P0, PT, R3.reuse, UR4, PT ;  /* 0x0000000403007c0c */ /* 0x041fe2000bf06070 */
[----:B-1----:R-:W-:-:S03]  /*0070*/  IMAD.WIDE.U32 R4, R3, 0x8, R4 ;  /* 0x0000000803047825 */ /* 0x002fc600078e0004 */
[----:B------:R-:W-:Y:S01]  /*0080*/  ISETP.GE.AND.EX P0, PT, RZ, UR5, PT, P0 ;  /* 0x00000005ff007c0c */ /* 0x000fe2000bf06300 */
[----:B---3--:R-:W-:Y:S01]  /*0090*/  IMAD.WIDE.U32 R6, R3, 0x8, R6 ;  /* 0x0000000803067825 */ /* 0x008fe200078e0006 */
[----:B--2---:R0:W-:Y:S04]  /*00a0*/  STG.E.64 desc[UR8][R4.64], RZ ;  /* 0x000000ff04007986 */ /* 0x0041e8000c101b08 */
[----:B------:R0:W-:Y:S07]  /*00b0*/  STG.E.64 desc[UR8][R6.64], RZ ;  /* 0x000000ff06007986 */ /* 0x0001ee000c101b08 */
[----:B------:R-:W-:Y:S05]  /*00c0*/  @P0 EXIT ;  /* 0x000000000000094d */ /* 0x000fea0003800000 */
[----:B------:R-:W1:Y:S01]  /*00d0*/  LDC.64 R8, c[0x0][0x3b8] ;  /* 0x0000ee00ff087b82 */ /* 0x000e620000000a00 */
[----:B------:R-:W-:Y:S01]  /*00e0*/  BSSY.RECONVERGENT B1, `(.L_x_0) ;  /* 0x0000059000017945 */ /* 0x000fe20003800200 */
[----:B------:R-:W-:Y:S01]  /*00f0*/  IMAD.MOV.U32 R2, RZ, RZ, RZ ;  /* 0x000000ffff027224 */ /* 0x000fe200078e00ff */
[----:B------:R-:W2:Y:S01]  /*0100*/  LDCU.64 UR10, c[0x0][0x380] ;  /* 0x00007000ff0a77ac */ /* 0x000ea20008000a00 */
[----:B------:R-:W3:Y:S01]  /*0110*/  LDCU.64 UR12, c[0x0][0x398] ;  /* 0x00007300ff0c77ac */ /* 0x000ee20008000a00 */
[----:B------:R-:W4:Y:S01]  /*0120*/  LDCU.64 UR14, c[0x0][0x3a0] ;  /* 0x00007400ff0e77ac */ /* 0x000f220008000a00 */
[----:B------:R-:W0:Y:S03]  /*0130*/  LDCU.128 UR4, c[0x0][0x3c0] ;  /* 0x00007800ff0477ac */ /* 0x000e260008000c00 */
.L_x_9:
[----:B-1----:R-:W-:Y:S01]  /*0140*/  ISETP.NE.U32.AND P0, PT, R3, R8, PT ;  /* 0x000000080300720c */ /* 0x002fe20003f05070 */
[----:B------:R-:W-:Y:S03]  /*0150*/  BSSY.RECONVERGENT B0, `(.L_x_1) ;  /* 0x000004c000007945 */ /* 0x000fe60003800200 */
[----:B------:R-:W-:-:S13]  /*0160*/  ISETP.NE.AND.EX P0, PT, R2, R9, PT, P0 ;  /* 0x000000090200720c */ /* 0x000fda0003f05300 */
[----:B------:R-:W-:Y:S05]  /*0170*/  @!P0 BRA `(.L_x_2) ;  /* 0x0000000400248947 */ /* 0x000fea0003800000 */
[C---:B------:R-:W-:Y:S01]  /*0180*/  IMAD.SHL.U32 R24, R8.reuse, 0x8, RZ ;  /* 0x0000000808187824 */ /* 0x040fe200078e00ff */
[----:B------:R-:W-:Y:S01]  /*0190*/  SHF.L.U64.HI R0, R8, 0x3, R9 ;  /* 0x0000000308007819 */ /* 0x000fe20000010209 */
[C---:B------:R-:W-:Y:S01]  /*01a0*/  IMAD.SHL.U32 R10, R3.reuse, 0x8, RZ ;  /* 0x00000008030a7824 */ /* 0x040fe200078e00ff */
[----:B------:R-:W-:Y:S02]  /*01b0*/  SHF.L.U64.HI R11, R3, 0x3, R2 ;  /* 0x00000003030b7819 */ /* 0x000fe40000010202 */
[----:B----4-:R-:W-:Y:S02]  /*01c0*/  IADD3 R18, P3, PT, R24, UR14, RZ ;  /* 0x0000000e18127c10 */ /* 0x010fe4000ff7e0ff */
[----:B------:R-:W-:Y:S02]  /*01d0*/  IADD3 R20, P2, PT, R10, UR14, RZ ;  /* 0x0000000e0a147c10 */ /* 0x000fe4000ff5e0ff */
[----:B------:R-:W-:Y:S02]  /*01e0*/  IADD3.X R19, PT, PT, R0, UR15, RZ, P3, !PT ;  /* 0x0000000f00137c10 */ /* 0x000fe40009ffe4ff */
[----:B------:R-:W-:-:S02]  /*01f0*/  IADD3.X R21, PT, PT, R11, UR15, RZ, P2, !PT ;  /* 0x0000000f0b157c10 */ /* 0x000fc400097fe4ff */
[----:B---3--:R-:W-:Y:S02]  /*0200*/  IADD3 R24, P1, PT, R24, UR12, RZ ;  /* 0x0000000c18187c10 */ /* 0x008fe4000ff3e0ff */
[----:B------:R-:W-:Y:S01]  /*0210*/  IADD3 R22, P0, PT, R10, UR12, RZ ;  /* 0x0000000c0a167c10 */ /* 0x000fe2000ff1e0ff */
[----:B------:R-:W3:Y:S01]  /*0220*/  LDG.E.64 R18, desc[UR8][R18.64] ;  /* 0x0000000812127981 */ /* 0x000ee2000c1e1b00 */
[----:B------:R-:W-:Y:S02]  /*0230*/  IADD3.X R25, PT, PT, R0, UR13, RZ, P1, !PT ;  /* 0x0000000d00197c10 */ /* 0x000fe40008ffe4ff */
[----:B------:R-:W-:Y:S01]  /*0240*/  IADD3.X R23, PT, PT, R11, UR13, RZ, P0, !PT ;  /* 0x0000000d0b177c10 */ /* 0x000fe200087fe4ff */
[----:B------:R-:W3:Y:S04]  /*0250*/  LDG.E.64 R12, desc[UR8][R20.64] ;  /* 0x00000008140c7981 */ /* 0x000ee8000c1e1b00 */
[----:B------:R-:W4:Y:S04]  /*0260*/  LDG.E.64 R14, desc[UR8][R22.64] ;  /* 0x00000008160e7981 */ /* 0x000f28000c1e1b00 */
[----:B------:R-:W4:Y:S01]  /*0270*/  LDG.E.64 R16, desc[UR8][R24.64] ;  /* 0x0000000818107981 */ /* 0x000f22000c1e1b00 */
[----:B--2---:R-:W-:-:S04]  /*0280*/  IADD3 R10, P0, PT, R10, UR10, RZ ;  /* 0x0000000a0a0a7c10 */ /* 0x004fc8000ff1e0ff */
[----:B------:R-:W-:-:S06]  /*0290*/  IADD3.X R11, PT, PT, R11, UR11, RZ, P0, !PT ;  /* 0x0000000b0b0b7c10 */ /* 0x000fcc00087fe4ff */
[----:B------:R-:W5:Y:S01]  /*02a0*/  LDG.E.64 R10, desc[UR8][R10.64] ;  /* 0x000000080a0a7981 */ /* 0x000f62000c1e1b00 */
[----:B------:R-:W-:Y:S01]  /*02b0*/  BSSY.RECONVERGENT B2, `(.L_x_3) ;  /* 0x000000e000027945 */ /* 0x000fe20003800200 */
[----:B---3--:R-:W-:Y:S02]  /*02c0*/  DADD R12, R12, -R18 ;  /* 0x000000000c0c7229 */ /* 0x008fe40000000812 */
[----:B----4-:R-:W-:-:S06]  /*02d0*/  DADD R14, R14, -R16 ;  /* 0x000000000e0e7229 */ /* 0x010fcc0000000810 */
[----:B------:R-:W-:-:S08]  /*02e0*/  DMUL R16, R12, R12 ;  /* 0x0000000c0c107228 */ /* 0x000fd00000000000 */
[----:B------:R-:W-:-:S08]  /*02f0*/  DFMA R16, R14, R14, R16 ;  /* 0x0000000e0e10722b */ /* 0x000fd00000000010 */
[----:B------:R-:W-:-:S14]  /*0300*/  DSETP.NEU.AND P0, PT, R16, RZ, PT ;  /* 0x000000ff1000722a */ /* 0x000fdc0003f0d000 */
[----:B------:R-:W-:Y:S01]  /*0310*/  @!P0 CS2R R20, SRZ ;  /* 0x0000000000148805 */ /* 0x000fe2000001ff00 */
[----:B------:R-:W-:Y:S06]  /*0320*/  @!P0 BRA `(.L_x_4) ;  /* 0x0000000000188947 */ /* 0x000fec0003800000 */
[----:B------:R-:W-:Y:S01]  /*0330*/  DADD R34, -RZ, |R16| ;  /* 0x00000000ff227229 */ /* 0x000fe20000000510 */
[----:B------:R-:W-:-:S10]  /*0340*/  MOV R0, 0x360 ;  /* 0x0000036000007802 */ /* 0x000fd40000000f00 */
[----:B0----5:R-:W-:Y:S05]  /*0350*/  CALL.REL.NOINC `($_Z19kernelcomputenewvelPdS_S_S_S_S_S_xxx$__internal_accurate_pow) ;  /* 0x0000000800487944 */ /* 0x021fea0003c00000 */
[----:B------:R-:W-:-:S04]  /*0360*/  ISETP.GE.AND P0, PT, R17, RZ, PT ;  /* 0x000000ff1100720c */ /* 0x000fc80003f06270 */
[----:B------:R-:W-:Y:S02]  /*0370*/  FSEL R20, R20, RZ, P0 ;  /* 0x000000ff14147208 */ /* 0x000fe40000000000 */
[----:B------:R-:W-:-:S07]  /*0380*/  FSEL R21, R24, -QNAN , P0 ;  /* 0xfff8000018157808 */ /* 0x000fce0000000000 */
.L_x_4:
[----:B0-----:R-:W-:Y:S05]  /*0390*/  BSYNC.RECONVERGENT B2 ;  /* 0x0000000000027941 */ /* 0x001fea0003800200 */
.L_x_3:
[----:B------:R0:W5:Y:S01]  /*03a0*/  LDG.E.64 R18, desc[UR8][R6.64] ;  /* 0x0000000806127981 */ /* 0x000162000c1e1b00 */
[C---:B------:R-:W-:Y:S01]  /*03b0*/  DADD R22, R16.reuse, 1.5 ;  /* 0x3ff8000010167429 */ /* 0x040fe20000000000 */
[----:B------:R-:W-:Y:S01]  /*03c0*/  BSSY.RECONVERGENT B2, `(.L_x_5) ;  /* 0x000000b000027945 */ /* 0x000fe20003800200 */
[----:B------:R-:W-:-:S08]  /*03d0*/  DSETP.NEU.AND P1, PT, R16, 1, PT ;  /* 0x3ff000001000742a */ /* 0x000fd00003f2d000 */
[----:B------:R-:W-:-:S04]  /*03e0*/  LOP3.LUT R22, R23, 0x7ff00000, RZ, 0xc0, !PT ;  /* 0x7ff0000017167812 */ /* 0x000fc800078ec0ff */
[----:B------:R-:W-:-:S13]  /*03f0*/  ISETP.NE.AND P0, PT, R22, 0x7ff00000, PT ;  /* 0x7ff000001600780c */ /* 0x000fda0003f05270 */
[----:B0-----:R-:W-:Y:S05]  /*0400*/  @P0 BRA `(.L_x_6) ;  /* 0x0000000000180947 */ /* 0x001fea0003800000 */
[----:B------:R-:W-:-:S14]  /*0410*/  DSETP.NAN.AND P0, PT, R16, R16, PT ;  /* 0x000000101000722a */ /* 0x000fdc0003f08000 */
[----:B------:R-:W-:Y:S01]  /*0420*/  @P0 DADD R20, R16, 1.5 ;  /* 0x3ff8000010140429 */ /* 0x000fe20000000000 */
[----:B------:R-:W-:Y:S10]  /*0430*/  @P0 BRA `(.L_x_6) ;  /* 0x00000000000c0947 */ /* 0x000ff40003800000 */
[----:B------:R-:W-:-:S14]  /*0440*/  DSETP.NEU.AND P0, PT, R16, +INF , PT ;  /* 0x7ff000001000742a */ /* 0x000fdc0003f0d000 */
[----:B------:R-:W-:Y:S02]  /*0450*/  @!P0 IMAD.MOV.U32 R20, RZ, RZ, 0x0 ;  /* 0x00000000ff148424 */ /* 0x000fe400078e00ff */
[----:B------:R-:W-:-:S07]  /*0460*/  @!P0 IMAD.MOV.U32 R21, RZ, RZ, 0x7ff00000 ;  /* 0x7ff00000ff158424 */ /* 0x000fce00078e00ff */
.L_x_6:
[----:B------:R-:W-:Y:S05]  /*0470*/  BSYNC.RECONVERGENT B2 ;  /* 0x0000000000027941 */ /* 0x000fea0003800200 */
.L_x_5:
[----:B------:R-:W-:Y:S01]  /*0480*/  FSEL R23, R21, 1.875, P1 ;  /* 0x3ff0000015177808 */ /* 0x000fe20000800000 */
[----:B------:R-:W-:Y:S01]  /*0490*/  IMAD.MOV.U32 R16, RZ, RZ, 0x1 ;  /* 0x00000001ff107424 */ /* 0x000fe200078e00ff */
[----:B------:R-:W-:Y:S01]  /*04a0*/  FSEL R22, R20, RZ, P1 ;  /* 0x000000ff14167208 */ /* 0x000fe20000800000 */
[----:B------:R-:W-:Y:S01]  /*04b0*/  BSSY.RECONVERGENT B2, `(.L_x_7) ;  /* 0x0000010000027945 */ /* 0x000fe20003800200 */
[----:B------:R-:W0:Y:S01]  /*04c0*/  MUFU.RCP64H R17, R23 ;  /* 0x0000001700117308 */ /* 0x000e220000001800 */
[----:B-----5:R-:W-:-:S03]  /*04d0*/  FSETP.GEU.AND P1, PT, |R11|, 6.5827683646048100446e-37, PT ;  /* 0x036000000b00780b */ /* 0x020fc60003f2e200 */
[----:B0-----:R-:W-:-:S08]  /*04e0*/  DFMA R20, -R22, R16, 1 ;  /* 0x3ff000001614742b */ /* 0x001fd00000000110 */
[----:B------:R-:W-:-:S08]  /*04f0*/  DFMA R20, R20, R20, R20 ;  /* 0x000000141414722b */ /* 0x000fd00000000014 */
[----:B------:R-:W-:-:S08]  /*0500*/  DFMA R20, R16, R20, R16 ;  /* 0x000000141014722b */ /* 0x000fd00000000010 */
[----:B------:R-:W-:-:S08]  /*0510*/  DFMA R16, -R22, R20, 1 ;  /* 0x3ff000001610742b */ /* 0x000fd00000000114 */
[----:B------:R-:W-:-:S08]  /*0520*/  DFMA R16, R20, R16, R20 ;  /* 0x000000101410722b */ /* 0x000fd00000000014 */
[----:B------:R-:W-:-:S08]  /*0530*/  DMUL R20, R10, R16 ;  /* 0x000000100a147228 */ /* 0x000fd00000000000 */
[----:B------:R-:W-:-:S08]  /*0540*/  DFMA R24, -R22, R20, R10 ;  /* 0x000000141618722b */ /* 0x000fd0000000010a */
[----:B------:R-:W-:-:S10]  /*0550*/  DFMA R16, R16, R24, R20 ;  /* 0x000000181010722b */ /* 0x000fd40000000014 */
[----:B------:R-:W-:-:S05]  /*0560*/  FFMA R0, RZ, R23, R17 ;  /* 0x00000017ff007223 */ /* 0x000fca0000000011 */
[----:B------:R-:W-:-:S13]  /*0570*/  FSETP.GT.AND P0, PT, |R0|, 1.469367938527859385e-39, PT ;  /* 0x001000000000780b */ /* 0x000fda0003f04200 */
[----:B------:R-:W-:Y:S05]  /*0580*/  @P0 BRA P1, `(.L_x_8) ;  /* 0x0000000000080947 */ /* 0x000fea0000800000 */
[----:B------:R-:W-:-:S07]  /*0590*/  MOV R0, 0x5b0 ;  /* 0x000005b000007802 */ /* 0x000fce0000000f00 */
[----:B------:R-:W-:Y:S05]  /*05a0*/  CALL.REL.NOINC `($__internal_0_$__cuda_sm20_div_rn_f64_full) ;  /* 0x0000000000387944 */ /* 0x000fea0003c00000 */
.L_x_8:
[----:B------:R-:W-:Y:S05]  /*05b0*/  BSYNC.RECONVERGENT B2 ;  /* 0x0000000000027941 */ /* 0x000fea0003800200 */
.L_x_7:
[----:B------:R-:W-:-:S07]  /*05c0*/  DFMA R18, R12, R16, R18 ;  /* 0x000000100c12722b */ /* 0x000fce0000000012 */
[----:B------:R1:W-:Y:S04]  /*05d0*/  STG.E.64 desc[UR8][R6.64], R18 ;  /* 0x0000001206007986 */ /* 0x0003e8000c101b08 */
[----:B------:R-:W2:Y:S02]  /*05e0*/  LDG.E.64 R10, desc[UR8][R4.64] ;  /* 0x00000008040a7981 */ /* 0x000ea4000c1e1b00 */
[----:B--2---:R-:W-:-:S07]  /*05f0*/  DFMA R10, R14, R16, R10 ;  /* 0x000000100e0a722b */ /* 0x004fce000000000a */
[----:B------:R1:W-:Y:S04]  /*0600*/  STG.E.64 desc[UR8][R4.64], R10 ;  /* 0x0000000a04007986 */ /* 0x0003e8000c101b08 */
.L_x_2:
[----:B0-234-:R-:W-:Y:S05]  /*0610*/  BSYNC.RECONVERGENT B0 ;  /* 0x0000000000007941 */ /* 0x01dfea0003800200 */
.L_x_1:
[----:B------:R-:W-:-:S04]  /*0620*/  IADD3 R3, P0, PT, R3, UR4, RZ ;  /* 0x0000000403037c10 */ /* 0x000fc8000ff1e0ff */
[----:B------:R-:W-:Y:S02]  /*0630*/  IADD3.X R2, PT, PT, R2, UR5, RZ, P0, !PT ;  /* 0x0000000502027c10 */ /* 0x000fe400087fe4ff */
[----:B------:R-:W-:-:S04]  /*0640*/  ISETP.GE.U32.AND P0, PT, R3, UR6, PT ;  /* 0x0000000603007c0c */ /* 0x000fc8000bf06070 */
[----:B------:R-:W-:-:S13]  /*0650*/  ISETP.GE.AND.EX P0, PT, R2, UR7, PT, P0 ;  /* 0x0000000702007c0c */ /* 0x000fda000bf06300 */
[----:B------:R-:W-:Y:S05]  /*0660*/  @!P0 BRA `(.L_x_9) ;  /* 0xfffffff800b48947 */ /* 0x000fea000383ffff */
[----:B------:R-:W-:Y:S05]  /*0670*/  BSYNC.RECONVERGENT B1 ;  /* 0x0000000000017941 */ /* 0x000fea0003800200 */
.L_x_0:
[----:B------:R-:W-:Y:S05]  /*0680*/  EXIT ;  /* 0x000000000000794d */ /* 0x000fea0003800000 */
        .weak           $__internal_0_$__cuda_sm20_div_rn_f64_full
        .type           $__internal_0_$__cuda_sm20_div_rn_f64_full,@function
        .size           $__internal_0_$__cuda_sm20_div_rn_f64_full,($_Z19kernelcomputenewvelPdS_S_S_S_S_S_xxx$__internal_accurate_pow - $__internal_0_$__cuda_sm20_div_rn_f64_full)
$__internal_0_$__cuda_sm20_div_rn_f64_full:
[C---:B------:R-:W-:Y:S01]  /*0690*/  FSETP.GEU.AND P0, PT, |R23|.reuse, 1.469367938527859385e-39, PT ;  /* 0x001000001700780b */ /* 0x040fe20003f0e200 */
[--C-:B------:R-:W-:Y:S01]  /*06a0*/  IMAD.MOV.U32 R16, RZ, RZ, R22.reuse ;  /* 0x000000ffff107224 */ /* 0x100fe200078e0016 */
[----:B------:R-:W-:Y:S01]  /*06b0*/  LOP3.LUT R20, R23, 0x800fffff, RZ, 0xc0, !PT ;  /* 0x800fffff17147812 */ /* 0x000fe200078ec0ff */
[----:B------:R-:W-:Y:S01]  /*06c0*/  IMAD.MOV.U32 R17, RZ, RZ, R23 ;  /* 0x000000ffff117224 */ /* 0x000fe200078e0017 */
[C---:B------:R-:W-:Y:S01]  /*06d0*/  FSETP.GEU.AND P2, PT, |R11|.reuse, 1.469367938527859385e-39, PT ;  /* 0x001000000b00780b */ /* 0x040fe20003f4e200 */
[----:B------:R-:W-:Y:S01]  /*06e0*/  IMAD.MOV.U32 R24, RZ, RZ, 0x1 ;  /* 0x00000001ff187424 */ /* 0x000fe200078e00ff */
[----:B------:R-:W-:Y:S01]  /*06f0*/  LOP3.LUT R21, R20, 0x3ff00000, RZ, 0xfc, !PT ;  /* 0x3ff0000014157812 */ /* 0x000fe200078efcff */
[----:B------:R-:W-:Y:S01]  /*0700*/  IMAD.MOV.U32 R20, RZ, RZ, R22 ;  /* 0x000000ffff147224 */ /* 0x000fe200078e0016 */
[----:B------:R-:W-:Y:S01]  /*0710*/  LOP3.LUT R30, R11, 0x7ff00000, RZ, 0xc0, !PT ;  /* 0x7ff000000b1e7812 */ /* 0x000fe200078ec0ff */
[----:B------:R-:W-:Y:S01]  /*0720*/  IMAD.MOV.U32 R31, RZ, RZ, 0x1ca00000 ;  /* 0x1ca00000ff1f7424 */ /* 0x000fe200078e00ff */
[----:B------:R-:W-:Y:S01]  /*0730*/  LOP3.LUT R33, R23, 0x7ff00000, RZ, 0xc0, !PT ;  /* 0x7ff0000017217812 */ /* 0x000fe200078ec0ff */
[----:B------:R-:W-:Y:S01]  /*0740*/  IMAD.MOV.U32 R22, RZ, RZ, R10 ;  /* 0x000000ffff167224 */ /* 0x000fe200078e000a */
[----:B------:R-:W-:Y:S01]  /*0750*/  BSSY.RECONVERGENT B3, `(.L_x_10) ;  /* 0x000004d000037945 */ /* 0x000fe20003800200 */
[----:B------:R-:W-:Y:S01]  /*0760*/  @!P0 DMUL R20, R16, 8.98846567431157953865e+307 ;  /* 0x7fe0000010148828 */ /* 0x000fe20000000000 */
[----:B------:R-:W-:Y:S01]  /*0770*/  ISETP.GE.U32.AND P1, PT, R30, R33, PT ;  /* 0x000000211e00720c */ /* 0x000fe20003f26070 */
[----:B------:R-:W-:-:S02]  /*0780*/  IMAD.MOV.U32 R32, RZ, RZ, R30 ;  /* 0x000000ffff207224 */ /* 0x000fc400078e001e */
[----:B------:R-:W-:Y:S02]  /*0790*/  @!P2 LOP3.LUT R29, R17, 0x7ff00000, RZ, 0xc0, !PT ;  /* 0x7ff00000111da812 */ /* 0x000fe400078ec0ff */
[----:B------:R-:W0:Y:S01]  /*07a0*/  MUFU.RCP64H R25, R21 ;  /* 0x0000001500197308 */ /* 0x000e220000001800 */
[----:B------:R-:W-:Y:S02]  /*07b0*/  SEL R23, R31, 0x63400000, !P1 ;  /* 0x634000001f177807 */ /* 0x000fe40004800000 */
[----:B------:R-:W-:Y:S02]  /*07c0*/  @!P2 ISETP.GE.U32.AND P3, PT, R30, R29, PT ;  /* 0x0000001d1e00a20c */ /* 0x000fe40003f66070 */
[----:B------:R-:W-:Y:S02]  /*07d0*/  LOP3.LUT R23, R23, 0x800fffff, R11, 0xf8, !PT ;  /* 0x800fffff17177812 */ /* 0x000fe400078ef80b */
[----:B------:R-:W-:Y:S02]  /*07e0*/  @!P2 SEL R29, R31, 0x63400000, !P3 ;  /* 0x634000001f1da807 */ /* 0x000fe40005800000 */
[----:B------:R-:W-:-:S02]  /*07f0*/  @!P0 LOP3.LUT R33, R21, 0x7ff00000, RZ, 0xc0, !PT ;  /* 0x7ff0000015218812 */ /* 0x000fc400078ec0ff */
[----:B------:R-:W-:-:S03]  /*0800*/  @!P2 LOP3.LUT R29, R29, 0x80000000, R11, 0xf8, !PT ;  /* 0x800000001d1da812 */ /* 0x000fc600078ef80b */
[----:B------:R-:W-:Y:S01]  /*0810*/  VIADD R34, R33, 0xffffffff ;  /* 0xffffffff21227836 */ /* 0x000fe20000000000 */
[----:B0-----:R-:W-:-:S08]  /*0820*/  DFMA R26, R24, -R20, 1 ;  /* 0x3ff00000181a742b */ /* 0x001fd00000000814 */
[----:B------:R-:W-:-:S08]  /*0830*/  DFMA R26, R26, R26, R26 ;  /* 0x0000001a1a1a722b */ /* 0x000fd0000000001a */
[----:B------:R-:W-:Y:S01]  /*0840*/  DFMA R24, R24, R26, R24 ;  /* 0x0000001a1818722b */ /* 0x000fe20000000018 */
[----:B------:R-:W-:Y:S01]  /*0850*/  @!P2 LOP3.LUT R27, R29, 0x100000, RZ, 0xfc, !PT ;  /* 0x001000001d1ba812 */ /* 0x000fe200078efcff */
[----:B------:R-:W-:-:S06]  /*0860*/  @!P2 IMAD.MOV.U32 R26, RZ, RZ, RZ ;  /* 0x000000ffff1aa224 */ /* 0x000fcc00078e00ff */
[----:B------:R-:W-:Y:S02]  /*0870*/  DFMA R28, R24, -R20, 1 ;  /* 0x3ff00000181c742b */ /* 0x000fe40000000814 */
[----:B------:R-:W-:-:S06]  /*0880*/  @!P2 DFMA R22, R22, 2, -R26 ;  /* 0x400000001616a82b */ /* 0x000fcc000000081a */
[----:B------:R-:W-:-:S04]  /*0890*/  DFMA R28, R24, R28, R24 ;  /* 0x0000001c181c722b */ /* 0x000fc80000000018 */
[----:B------:R-:W-:-:S04]  /*08a0*/  @!P2 LOP3.LUT R32, R23, 0x7ff00000, RZ, 0xc0, !PT ;  /* 0x7ff000001720a812 */ /* 0x000fc800078ec0ff */
[----:B------:R-:W-:Y:S01]  /*08b0*/  DMUL R24, R28, R22 ;  /* 0x000000161c187228 */ /* 0x000fe20000000000 */
[----:B------:R-:W-:-:S05]  /*08c0*/  VIADD R26, R32, 0xffffffff ;  /* 0xffffffff201a7836 */ /* 0x000fca0000000000 */
[----:B------:R-:W-:Y:S02]  /*08d0*/  ISETP.GT.U32.AND P0, PT, R26, 0x7feffffe, PT ;  /* 0x7feffffe1a00780c */ /* 0x000fe40003f04070 */
[----:B------:R-:W-:Y:S02]  /*08e0*/  DFMA R26, R24, -R20, R22 ;  /* 0x80000014181a722b */ /* 0x000fe40000000016 */
[----:B------:R-:W-:-:S06]  /*08f0*/  ISETP.GT.U32.OR P0, PT, R34, 0x7feffffe, P0 ;  /* 0x7feffffe2200780c */ /* 0x000fcc0000704470 */
[----:B------:R-:W-:-:S07]  /*0900*/  DFMA R26, R28, R26, R24 ;  /* 0x0000001a1c1a722b */ /* 0x000fce0000000018 */
[----:B------:R-:W-:Y:S05]  /*0910*/  @P0 BRA `(.L_x_11) ;  /* 0x00000000006c0947 */ /* 0x000fea0003800000 */
[----:B------:R-:W-:Y:S01]  /*0920*/  LOP3.LUT R11, R17, 0x7ff00000, RZ, 0xc0, !PT ;  /* 0x7ff00000110b7812 */ /* 0x000fe200078ec0ff */
[----:B------:R-:W-:-:S03]  /*0930*/  IMAD.MOV.U32 R28, RZ, RZ, RZ ;  /* 0x000000ffff1c7224 */ /* 0x000fc600078e00ff */
[CC--:B------:R-:W-:Y:S02]  /*0940*/  VIADDMNMX R10, R30.reuse, -R11.reuse, 0xb9600000, !PT ;  /* 0xb96000001e0a7446 */ /* 0x0c0fe4000780090b */
[----:B------:R-:W-:Y:S02]  /*0950*/  ISETP.GE.U32.AND P0, PT, R30, R11, PT ;  /* 0x0000000b1e00720c */ /* 0x000fe40003f06070 */
[----:B------:R-:W-:Y:S02]  /*0960*/  VIMNMX R10, PT, PT, R10, 0x46a00000, PT ;  /* 0x46a000000a0a7848 */ /* 0x000fe40003fe0100 */
[----:B------:R-:W-:-:S05]  /*0970*/  SEL R31, R31, 0x63400000, !P0 ;  /* 0x634000001f1f7807 */ /* 0x000fca0004000000 */
[----:B------:R-:W-:-:S04]  /*0980*/  IMAD.IADD R10, R10, 0x1, -R31 ;  /* 0x000000010a0a7824 */ /* 0x000fc800078e0a1f */
[----:B------:R-:W-:-:S06]  /*0990*/  VIADD R29, R10, 0x7fe00000 ;  /* 0x7fe000000a1d7836 */ /* 0x000fcc0000000000 */
[----:B------:R-:W-:-:S10]  /*09a0*/  DMUL R24, R26, R28 ;  /* 0x0000001c1a187228 */ /* 0x000fd40000000000 */
[----:B------:R-:W-:-:S13]  /*09b0*/  FSETP.GTU.AND P0, PT, |R25|, 1.469367938527859385e-39, PT ;  /* 0x001000001900780b */ /* 0x000fda0003f0c200 */
[----:B------:R-:W-:Y:S05]  /*09c0*/  @P0 BRA `(.L_x_12) ;  /* 0x0000000000940947 */ /* 0x000fea0003800000 */
[----:B------:R-:W-:Y:S01]  /*09d0*/  DFMA R20, R26, -R20, R22 ;  /* 0x800000141a14722b */ /* 0x000fe20000000016 */
[----:B------:R-:W-:-:S09]  /*09e0*/  IMAD.MOV.U32 R28, RZ, RZ, RZ ;  /* 0x000000ffff1c7224 */ /* 0x000fd200078e00ff */
[C---:B------:R-:W-:Y:S02]  /*09f0*/  FSETP.NEU.AND P0, PT, R21.reuse, RZ, PT ;  /* 0x000000ff1500720b */ /* 0x040fe40003f0d000 */
[----:B------:R-:W-:-:S04]  /*0a00*/  LOP3.LUT R11, R21, 0x80000000, R17, 0x48, !PT ;  /* 0x80000000150b7812 */ /* 0x000fc800078e4811 */
[----:B------:R-:W-:-:S07]  /*0a10*/  LOP3.LUT R29, R11, R29, RZ, 0xfc, !PT ;  /* 0x0000001d0b1d7212 */ /* 0x000fce00078efcff */
[----:B------:R-:W-:Y:S05]  /*0a20*/  @!P0 BRA `(.L_x_12) ;  /* 0x00000000007c8947 */ /* 0x000fea0003800000 */
[----:B------:R-:W-:Y:S02]  /*0a30*/  IMAD.MOV R17, RZ, RZ, -R10 ;  /* 0x000000ffff117224 */ /* 0x000fe400078e0a0a */
[----:B------:R-:W-:-:S06]  /*0a40*/  IMAD.MOV.U32 R16, RZ, RZ, RZ ;  /* 0x000000ffff107224 */ /* 0x000fcc00078e00ff */
[----:B------:R-:W-:Y:S02]  /*0a50*/  DFMA R16, R24, -R16, R26 ;  /* 0x800000101810722b */ /* 0x000fe4000000001a */
[----:B------:R-:W-:-:S04]  /*0a60*/  DMUL.RP R26, R26, R28 ;  /* 0x0000001c1a1a7228 */ /* 0x000fc80000008000 */
[----:B------:R-:W-:-:S04]  /*0a70*/  IADD3 R16, PT, PT, -R10, -0x43300000, RZ ;  /* 0xbcd000000a107810 */ /* 0x000fc80007ffe1ff */
[----:B------:R-:W-:Y:S02]  /*0a80*/  FSETP.NEU.AND P0, PT, |R17|, R16, PT ;  /* 0x000000101100720b */ /* 0x000fe40003f0d200 */
[----:B------:R-:W-:Y:S02]  /*0a90*/  LOP3.LUT R11, R27, R11, RZ, 0x3c, !PT ;  /* 0x0000000b1b0b7212 */ /* 0x000fe400078e3cff */
[----:B------:R-:W-:Y:S02]  /*0aa0*/  FSEL R24, R26, R24, !P0 ;  /* 0x000000181a187208 */ /* 0x000fe40004000000 */
[----:B------:R-:W-:Y:S01]  /*0ab0*/  FSEL R25, R11, R25, !P0 ;  /* 0x000000190b197208 */ /* 0x000fe20004000000 */
[----:B------:R-:W-:Y:S06]  /*0ac0*/  BRA `(.L_x_12) ;  /* 0x0000000000547947 */ /* 0x000fec0003800000 */
.L_x_11:
[----:B------:R-:W-:-:S14]  /*0ad0*/  DSETP.NAN.AND P0, PT, R10, R10, PT ;  /* 0x0000000a0a00722a */ /* 0x000fdc0003f08000 */
[----:B------:R-:W-:Y:S05]  /*0ae0*/  @P0 BRA `(.L_x_13) ;  /* 0x0000000000440947 */ /* 0x000fea0003800000 */
[----:B------:R-:W-:-:S14]  /*0af0*/  DSETP.NAN.AND P0, PT, R16, R16, PT ;  /* 0x000000101000722a */ /* 0x000fdc0003f08000 */
[----:B------:R-:W-:Y:S05]  /*0b00*/  @P0 BRA `(.L_x_14) ;  /* 0x0000000000300947 */ /* 0x000fea0003800000 */
[----:B------:R-:W-:Y:S01]  /*0b10*/  ISETP.NE.AND P0, PT, R32, R33, PT ;  /* 0x000000212000720c */ /* 0x000fe20003f05270 */
[----:B------:R-:W-:Y:S02]  /*0b20*/  IMAD.MOV.U32 R24, RZ, RZ, 0x0 ;  /* 0x00000000ff187424 */ /* 0x000fe400078e00ff */
[----:B------:R-:W-:-:S10]  /*0b30*/  IMAD.MOV.U32 R25, RZ, RZ, -0x80000 ;  /* 0xfff80000ff197424 */ /* 0x000fd400078e00ff */
[----:B------:R-:W-:Y:S05]  /*0b40*/  @!P0 BRA `(.L_x_12) ;  /* 0x0000000000348947 */ /* 0x000fea0003800000 */
[----:B------:R-:W-:Y:S02]  /*0b50*/  ISETP.NE.AND P0, PT, R32, 0x7ff00000, PT ;  /* 0x7ff000002000780c */ /* 0x000fe40003f05270 */
[----:B------:R-:W-:Y:S02]  /*0b60*/  LOP3.LUT R25, R11, 0x80000000, R17, 0x48, !PT ;  /* 0x800000000b197812 */ /* 0x000fe400078e4811 */
[----:B------:R-:W-:-:S13]  /*0b70*/  ISETP.EQ.OR P0, PT, R33, RZ, !P0 ;  /* 0x000000ff2100720c */ /* 0x000fda0004702670 */
[----:B------:R-:W-:Y:S01]  /*0b80*/  @P0 LOP3.LUT R10, R25, 0x7ff00000, RZ, 0xfc, !PT ;  /* 0x7ff00000190a0812 */ /* 0x000fe200078efcff */
[----:B------:R-:W-:Y:S02]  /*0b90*/  @!P0 IMAD.MOV.U32 R24, RZ, RZ, RZ ;  /* 0x000000ffff188224 */ /* 0x000fe400078e00ff */
[----:B------:R-:W-:Y:S02]  /*0ba0*/  @P0 IMAD.MOV.U32 R24, RZ, RZ, RZ ;  /* 0x000000ffff180224 */ /* 0x000fe400078e00ff */
[----:B------:R-:W-:Y:S01]  /*0bb0*/  @P0 IMAD.MOV.U32 R25, RZ, RZ, R10 ;  /* 0x000000ffff190224 */ /* 0x000fe200078e000a */
[----:B------:R-:W-:Y:S06]  /*0bc0*/  BRA `(.L_x_12) ;  /* 0x0000000000147947 */ /* 0x000fec0003800000 */
.L_x_14:
[----:B------:R-:W-:Y:S01]  /*0bd0*/  LOP3.LUT R25, R17, 0x80000, RZ, 0xfc, !PT ;  /* 0x0008000011197812 */ /* 0x000fe200078efcff */
[----:B------:R-:W-:Y:S01]  /*0be0*/  IMAD.MOV.U32 R24, RZ, RZ, R16 ;  /* 0x000000ffff187224 */ /* 0x000fe200078e0010 */
[----:B------:R-:W-:Y:S06]  /*0bf0*/  BRA `(.L_x_12) ;  /* 0x0000000000087947 */ /* 0x000fec0003800000 */
.L_x_13:
[----:B------:R-:W-:Y:S01]  /*0c00*/  LOP3.LUT R25, R11, 0x80000, RZ, 0xfc, !PT ;  /* 0x000800000b197812 */ /* 0x000fe200078efcff */
[----:B------:R-:W-:-:S07]  /*0c10*/  IMAD.MOV.U32 R24, RZ, RZ, R10 ;  /* 0x000000ffff187224 */ /* 0x000fce00078e000a */
.L_x_12:
[----:B------:R-:W-:Y:S05]  /*0c20*/  BSYNC.RECONVERGENT B3 ;  /* 0x0000000000037941 */ /* 0x000fea0003800200 */
.L_x_10:
[----:B------:R-:W-:Y:S02]  /*0c30*/  IMAD.MOV.U32 R10, RZ, RZ, R0 ;  /* 0x000000ffff0a7224 */ /* 0x000fe400078e0000 */
[----:B------:R-:W-:Y:S02]  /*0c40*/  IMAD.MOV.U32 R11, RZ, RZ, 0x0 ;  /* 0x00000000ff0b7424 */ /* 0x000fe400078e00ff */
[----:B------:R-:W-:Y:S02]  /*0c50*/  IMAD.MOV.U32 R16, RZ, RZ, R24 ;  /* 0x000000ffff107224 */ /* 0x000fe400078e0018 */
[----:B------:R-:W-:Y:S01]  /*0c60*/  IMAD.MOV.U32 R17, RZ, RZ, R25 ;  /* 0x000000ffff117224 */ /* 0x000fe200078e0019 */
[----:B------:R-:W-:Y:S06]  /*0c70*/  RET.REL.NODEC R10 `(_Z19kernelcomputenewvelPdS_S_S_S_S_S_xxx) ;  /* 0xfffffff00ae07950 */ /* 0x000fec0003c3ffff */
        .type           $_Z19kernelcomputenewvelPdS_S_S_S_S_S_xxx$__internal_accurate_pow,@function
        .size           $_Z19kernelcomputenewvelPdS_S_S_S_S_S_xxx$__internal_accurate_pow,(.L_x_18 - $_Z19kernelcomputenewvelPdS_S_S_S_S_S_xxx$__internal_accurate_pow)
$_Z19kernelcomputenewvelPdS_S_S_S_S_S_xxx$__internal_accurate_pow:
[----:B------:R-:W-:Y:S01]  /*0c80*/  ISETP.GT.U32.AND P0, PT, R35, 0xfffff, PT ;  /* 0x000fffff2300780c */ /* 0x000fe20003f04070 */
[----:B------:R-:W-:Y:S01]  /*0c90*/  IMAD.MOV.U32 R18, RZ, RZ, R35 ;  /* 0x000000ffff127224 */ /* 0x000fe200078e0023 */
[----:B------:R-:W-:Y:S01]  /*0ca0*/  UMOV UR16, 0x7d2cafe2 ;  /* 0x7d2cafe200107882 */ /* 0x000fe20000000000 */
[----:B------:R-:W-:Y:S01]  /*0cb0*/  IMAD.MOV.U32 R28, RZ, RZ, R34 ;  /* 0x000000ffff1c7224 */ /* 0x000fe200078e0022 */
[----:B------:R-:W-:Y:S01]  /*0cc0*/  UMOV UR17, 0x3eb0f5ff ;  /* 0x3eb0f5ff00117882 */ /* 0x000fe20000000000 */
[----:B------:R-:W-:Y:S01]  /*0cd0*/  IMAD.MOV.U32 R24, RZ, RZ, 0x41ad3b5a ;  /* 0x41ad3b5aff187424 */ /* 0x000fe200078e00ff */
[----:B------:R-:W-:Y:S01]  /*0ce0*/  UMOV UR18, 0x3b39803f ;  /* 0x3b39803f00127882 */ /* 0x000fe20000000000 */
[----:B------:R-:W-:Y:S01]  /*0cf0*/  IMAD.MOV.U32 R25, RZ, RZ, 0x3ed0f5d2 ;  /* 0x3ed0f5d2ff197424 */ /* 0x000fe200078e00ff */
[----:B------:R-:W-:-:S05]  /*0d00*/  UMOV UR19, 0x3c7abc9e ;  /* 0x3c7abc9e00137882 */ /* 0x000fca0000000000 */
[----:B------:R-:W-:Y:S01]  /*0d10*/  @!P0 DMUL R30, R34, 1.80143985094819840000e+16 ;  /* 0x43500000221e8828 */ /* 0x000fe20000000000 */
[----:B------:R-:W-:-:S09]  /*0d20*/  SHF.R.U32.HI R34, RZ, 0x14, R35 ;  /* 0x00000014ff227819 */ /* 0x000fd20000011623 */
[----:B------:R-:W-:Y:S01]  /*0d30*/  @!P0 IMAD.MOV.U32 R18, RZ, RZ, R31 ;  /* 0x000000ffff128224 */ /* 0x000fe200078e001f */
[----:B------:R-:W-:Y:S01]  /*0d40*/  @!P0 LEA.HI R34, R31, 0xffffffca, RZ, 0xc ;  /* 0xffffffca1f228811 */ /* 0x000fe200078f60ff */
[----:B------:R-:W-:-:S03]  /*0d50*/  @!P0 IMAD.MOV.U32 R28, RZ, RZ, R30 ;  /* 0x000000ffff1c8224 */ /* 0x000fc600078e001e */
[----:B------:R-:W-:-:S04]  /*0d60*/  LOP3.LUT R18, R18, 0x800fffff, RZ, 0xc0, !PT ;  /* 0x800fffff12127812 */ /* 0x000fc800078ec0ff */
[----:B------:R-:W-:Y:S01]  /*0d70*/  LOP3.LUT R29, R18, 0x3ff00000, RZ, 0xfc, !PT ;  /* 0x3ff00000121d7812 */ /* 0x000fe200078efcff */
[----:B------:R-:W-:-:S03]  /*0d80*/  IMAD.MOV.U32 R18, RZ, RZ, RZ ;  /* 0x000000ffff127224 */ /* 0x000fc600078e00ff */
[----:B------:R-:W-:-:S13]  /*0d90*/  ISETP.GE.U32.AND P1, PT, R29, 0x3ff6a09f, PT ;  /* 0x3ff6a09f1d00780c */ /* 0x000fda0003f26070 */
[----:B------:R-:W-:-:S04]  /*0da0*/  @P1 VIADD R19, R29, 0xfff00000 ;  /* 0xfff000001d131836 */ /* 0x000fc80000000000 */
[----:B------:R-:W-:-:S06]  /*0db0*/  @P1 IMAD.MOV.U32 R29, RZ, RZ, R19 ;  /* 0x000000ffff1d1224 */ /* 0x000fcc00078e0013 */
[C---:B------:R-:W-:Y:S02]  /*0dc0*/  DADD R20, R28.reuse, 1 ;  /* 0x3ff000001c147429 */ /* 0x040fe40000000000 */
[----:B------:R-:W-:-:S04]  /*0dd0*/  DADD R28, R28, -1 ;  /* 0xbff000001c1c7429 */ /* 0x000fc80000000000 */
[----:B------:R-:W0:Y:S02]  /*0de0*/  MUFU.RCP64H R19, R21 ;  /* 0x0000001500137308 */ /* 0x000e240000001800 */
[----:B0-----:R-:W-:-:S08]  /*0df0*/  DFMA R22, -R20, R18, 1 ;  /* 0x3ff000001416742b */ /* 0x001fd00000000112 */
[----:B------:R-:W-:-:S08]  /*0e00*/  DFMA R22, R22, R22, R22 ;  /* 0x000000161616722b */ /* 0x000fd00000000016 */
[----:B------:R-:W-:-:S08]  /*0e10*/  DFMA R18, R18, R22, R18 ;  /* 0x000000161212722b */ /* 0x000fd00000000012 */
[----:B------:R-:W-:-:S08]  /*0e20*/  DMUL R22, R28, R18 ;  /* 0x000000121c167228 */ /* 0x000fd00000000000 */
[----:B------:R-:W-:-:S08]  /*0e30*/  DFMA R22, R28, R18, R22 ;  /* 0x000000121c16722b */ /* 0x000fd00000000016 */
[----:B------:R-:W-:-:S08]  /*0e40*/  DMUL R32, R22, R22 ;  /* 0x0000001616207228 */ /* 0x000fd00000000000 */
[----:B------:R-:W-:Y:S01]  /*0e50*/  DFMA R20, R32, UR16, R24 ;  /* 0x0000001020147c2b */ /* 0x000fe20008000018 */
[----:B------:R-:W-:Y:S01]  /*0e60*/  UMOV UR16, 0x75488a3f ;  /* 0x75488a3f00107882 */ /* 0x000fe20000000000 */
[----:B------:R-:W-:-:S06]  /*0e70*/  UMOV UR17, 0x3ef3b20a ;  /* 0x3ef3b20a00117882 */ /* 0x000fcc0000000000 */
[----:B------:R-:W-:Y:S01]  /*0e80*/  DFMA R20, R32, R20, UR16 ;  /* 0x0000001020147e2b */ /* 0x000fe20008000014 */
        /* <DEDUP_REMOVED lines=10> */
[----:B------:R-:W-:Y:S01]  /*0f30*/  DADD R20, R28, -R22 ;  /* 0x000000001c147229 */ /* 0x000fe20000000816 */
[----:B------:R-:W-:-:S05]  /*0f40*/  UMOV UR17, 0x3f899999 ;  /* 0x3f89999900117882 */ /* 0x000fca0000000000 */
[----:B------:R-:W-:Y:S01]  /*0f50*/  DFMA R26, R32, R26, UR16 ;  /* 0x00000010201a7e2b */ /* 0x000fe2000800001a */
[----:B------:R-:W-:Y:S01]  /*0f60*/  UMOV UR16, 0x55555555 ;  /* 0x5555555500107882 */ /* 0x000fe20000000000 */
[----:B------:R-:W-:Y:S01]  /*0f70*/  DADD R20, R20, R20 ;  /* 0x0000000014147229 */ /* 0x000fe20000000014 */
[----:B------:R-:W-:-:S05]  /*0f80*/  UMOV UR17, 0x3fb55555 ;  /* 0x3fb5555500117882 */ /* 0x000fca0000000000 */
[----:B------:R-:W-:Y:S02]  /*0f90*/  DFMA R24, R32, R26, UR16 ;  /* 0x0000001020187e2b */ /* 0x000fe4000800001a */
[----:B------:R-:W-:-:S06]  /*0fa0*/  DFMA R20, R28, -R22, R20 ;  /* 0x800000161c14722b */ /* 0x000fcc0000000014 */
[----:B------:R-:W-:Y:S01]  /*0fb0*/  DADD R28, -R24, UR16 ;  /* 0x00000010181c7e29 */ /* 0x000fe20008000100 */
[----:B------:R-:W-:Y:S01]  /*0fc0*/  UMOV UR16, 0xb9e7b0 ;  /* 0x00b9e7b000107882 */ /* 0x000fe20000000000 */
[----:B------:R-:W-:Y:S01]  /*0fd0*/  DMUL R20, R18, R20 ;  /* 0x0000001412147228 */ /* 0x000fe20000000000 */
[----:B------:R-:W-:Y:S01]  /*0fe0*/  UMOV UR17, 0x3c46a4cb ;  /* 0x3c46a4cb00117882 */ /* 0x000fe20000000000 */
[----:B------:R-:W-:-:S04]  /*0ff0*/  DMUL R18, R22, R22 ;  /* 0x0000001616127228 */ /* 0x000fc80000000000 */
[----:B------:R-:W-:-:S04]  /*1000*/  DFMA R26, R32, R26, R28 ;  /* 0x0000001a201a722b */ /* 0x000fc8000000001c */
[C---:B------:R-:W-:Y:S01]  /*1010*/  DFMA R28, R22.reuse, R22, -R18 ;  /* 0x00000016161c722b */ /* 0x040fe20000000812 */
[----:B------:R-:W-:Y:S01]  /*1020*/  VIADD R31, R21, 0x100000 ;  /* 0x00100000151f7836 */ /* 0x000fe20000000000 */
[----:B------:R-:W-:Y:S01]  /*1030*/  DMUL R32, R22, R18 ;  /* 0x0000001216207228 */ /* 0x000fe20000000000 */
[----:B------:R-:W-:-:S06]  /*1040*/  IMAD.MOV.U32 R30, RZ, RZ, R20 ;  /* 0x000000ffff1e7224 */ /* 0x000fcc00078e0014 */
[----:B------:R-:W-:Y:S02]  /*1050*/  DFMA R28, R22, R30, R28 ;  /* 0x0000001e161c722b */ /* 0x000fe4000000001c */
[----:B------:R-:W-:Y:S01]  /*1060*/  DADD R30, R26, -UR16 ;  /* 0x800000101a1e7e29 */ /* 0x000fe20008000000 */
[----:B------:R-:W-:Y:S01]  /*1070*/  UMOV UR16, 0x80000000 ;  /* 0x8000000000107882 */ /* 0x000fe20000000000 */
[----:B------:R-:W-:Y:S01]  /*1080*/  DFMA R26, R22, R18, -R32 ;  /* 0x00000012161a722b */ /* 0x000fe20000000820 */
[----:B------:R-:W-:-:S07]  /*1090*/  UMOV UR17, 0x43300000 ;  /* 0x4330000000117882 */ /* 0x000fce0000000000 */
[----:B------:R-:W-:Y:S02]  /*10a0*/  DFMA R26, R20, R18, R26 ;  /* 0x00000012141a722b */ /* 0x000fe4000000001a */
[----:B------:R-:W-:-:S06]  /*10b0*/  DADD R18, R24, R30 ;  /* 0x0000000018127229 */ /* 0x000fcc000000001e */
[----:B------:R-:W-:Y:S02]  /*10c0*/  DFMA R26, R22, R28, R26 ;  /* 0x0000001c161a722b */ /* 0x000fe4000000001a */
[----:B------:R-:W-:Y:S02]  /*10d0*/  DADD R28, R24, -R18 ;  /* 0x00000000181c7229 */ /* 0x000fe40000000812 */
[----:B------:R-:W-:-:S06]  /*10e0*/  DMUL R24, R18, R32 ;  /* 0x0000002012187228 */ /* 0x000fcc0000000000 */
[----:B------:R-:W-:Y:S02]  /*10f0*/  DADD R30, R30, R28 ;  /* 0x000000001e1e7229 */ /* 0x000fe4000000001c */
[----:B------:R-:W-:-:S08]  /*1100*/  DFMA R28, R18, R32, -R24 ;  /* 0x00000020121c722b */ /* 0x000fd00000000818 */
[----:B------:R-:W-:-:S08]  /*1110*/  DFMA R26, R18, R26, R28 ;  /* 0x0000001a121a722b */ /* 0x000fd0000000001c */
[----:B------:R-:W-:-:S08]  /*1120*/  DFMA R30, R30, R32, R26 ;  /* 0x000000201e1e722b */ /* 0x000fd0000000001a */
[----:B------:R-:W-:-:S08]  /*1130*/  DADD R26, R24, R30 ;  /* 0x00000000181a7229 */ /* 0x000fd0000000001e */
[--C-:B------:R-:W-:Y:S02]  /*1140*/  DADD R18, R22, R26.reuse ;  /* 0x0000000016127229 */ /* 0x100fe4000000001a */
[----:B------:R-:W-:-:S06]  /*1150*/  DADD R24, R24, -R26 ;  /* 0x0000000018187229 */ /* 0x000fcc000000081a */
[----:B------:R-:W-:Y:S02]  /*1160*/  DADD R22, R22, -R18 ;  /* 0x0000000016167229 */ /* 0x000fe40000000812 */
[----:B------:R-:W-:-:S06]  /*1170*/  DADD R24, R30, R24 ;  /* 0x000000001e187229 */ /* 0x000fcc0000000018 */
[----:B------:R-:W-:-:S08]  /*1180*/  DADD R22, R26, R22 ;  /* 0x000000001a167229 */ /* 0x000fd00000000016 */
[----:B------:R-:W-:Y:S01]  /*1190*/  DADD R24, R24, R22 ;  /* 0x0000000018187229 */ /* 0x000fe20000000016 */
[C---:B------:R-:W-:Y:S02]  /*11a0*/  VIADD R22, R34.reuse, 0xfffffc01 ;  /* 0xfffffc0122167836 */ /* 0x040fe40000000000 */
[----:B------:R-:W-:Y:S02]  /*11b0*/  @P1 VIADD R22, R34, 0xfffffc02 ;  /* 0xfffffc0222161836 */ /* 0x000fe40000000000 */
[----:B------:R-:W-:-:S03]  /*11c0*/  IMAD.MOV.U32 R23, RZ, RZ, 0x43300000 ;  /* 0x43300000ff177424 */ /* 0x000fc600078e00ff */
[----:B------:R-:W-:Y:S01]  /*11d0*/  DADD R24, R20, R24 ;  /* 0x0000000014187229 */ /* 0x000fe20000000018 */
[----:B------:R-:W-:-:S06]  /*11e0*/  LOP3.LUT R22, R22, 0x80000000, RZ, 0x3c, !PT ;  /* 0x8000000016167812 */ /* 0x000fcc00078e3cff */
[----:B------:R-:W-:Y:S01]  /*11f0*/  DADD R22, R22, -UR16 ;  /* 0x8000001016167e29 */ /* 0x000fe20008000000 */
[----:B------:R-:W-:Y:S01]  /*1200*/  UMOV UR16, 0xfefa39ef ;  /* 0xfefa39ef00107882 */ /* 0x000fe20000000000 */
[----:B------:R-:W-:Y:S01]  /*1210*/  DADD R26, R18, R24 ;  /* 0x00000000121a7229 */ /* 0x000fe20000000018 */
[----:B------:R-:W-:-:S07]  /*1220*/  UMOV UR17, 0x3fe62e42 ;  /* 0x3fe62e4200117882 */ /* 0x000fce0000000000 */
[--C-:B------:R-:W-:Y:S02]  /*1230*/  DFMA R20, R22, UR16, R26.reuse ;  /* 0x0000001016147c2b */ /* 0x100fe4000800001a */
[----:B------:R-:W-:-:S06]  /*1240*/  DADD R18, R18, -R26 ;  /* 0x0000000012127229 */ /* 0x000fcc000000081a */
[----:B------:R-:W-:Y:S02]  /*1250*/  DFMA R28, R22, -UR16, R20 ;  /* 0x80000010161c7c2b */ /* 0x000fe40008000014 */
[----:B------:R-:W-:-:S06]  /*1260*/  DADD R18, R24, R18 ;  /* 0x0000000018127229 */ /* 0x000fcc0000000012 */
[----:B------:R-:W-:-:S08]  /*1270*/  DADD R28, -R26, R28 ;  /* 0x000000001a1c7229 */ /* 0x000fd0000000011c */
[----:B------:R-:W-:-:S08]  /*1280*/  DADD R18, R18, -R28 ;  /* 0x0000000012127229 */ /* 0x000fd0000000081c */
[----:B------:R-:W-:-:S08]  /*1290*/  DFMA R22, R22, UR18, R18 ;  /* 0x0000001216167c2b */ /* 0x000fd00008000012 */
[----:B------:R-:W-:-:S08]  /*12a0*/  DADD R24, R20, R22 ;  /* 0x0000000014187229 */ /* 0x000fd00000000016 */
[----:B------:R-:W-:Y:S02]  /*12b0*/  DADD R20, R20, -R24 ;  /* 0x0000000014147229 */ /* 0x000fe40000000818 */
[----:B------:R-:W-:-:S06]  /*12c0*/  DMUL R18, R24, 1.5 ;  /* 0x3ff8000018127828 */ /* 0x000fcc0000000000 */
[----:B------:R-:W-:Y:S02]  /*12d0*/  DADD R20, R22, R20 ;  /* 0x0000000016147229 */ /* 0x000fe40000000014 */
[----:B------:R-:W-:Y:S01]  /*12e0*/  DFMA R24, R24, 1.5, -R18 ;  /* 0x3ff800001818782b */ /* 0x000fe20000000812 */
[----:B------:R-:W-:Y:S02]  /*12f0*/  IMAD.MOV.U32 R22, RZ, RZ, 0x652b82fe ;  /* 0x652b82feff167424 */ /* 0x000fe400078e00ff */
[----:B------:R-:W-:-:S05]  /*1300*/  IMAD.MOV.U32 R23, RZ, RZ, 0x3ff71547 ;  /* 0x3ff71547ff177424 */ /* 0x000fca00078e00ff */
[----:B------:R-:W-:-:S08]  /*1310*/  DFMA R24, R20, 1.5, R24 ;  /* 0x3ff800001418782b */ /* 0x000fd00000000018 */
[----:B------:R-:W-:-:S08]  /*1320*/  DADD R20, R18, R24 ;  /* 0x0000000012147229 */ /* 0x000fd00000000018 */
[----:B------:R-:W-:Y:S02]  /*1330*/  DFMA R22, R20, R22, 6.75539944105574400000e+15 ;  /* 0x433800001416742b */ /* 0x000fe40000000016 */
[----:B------:R-:W-:Y:S01]  /*1340*/  FSETP.GEU.AND P0, PT, |R21|, 4.1917929649353027344, PT ;  /* 0x4086232b1500780b */ /* 0x000fe20003f0e200 */
[----:B------:R-:W-:-:S05]  /*1350*/  DADD R18, R18, -R20 ;  /* 0x0000000012127229 */ /* 0x000fca0000000814 */
[----:B------:R-:W-:-:S03]  /*1360*/  DADD R26, R22, -6.75539944105574400000e+15 ;  /* 0xc3380000161a7429 */ /* 0x000fc60000000000 */
[----:B------:R-:W-:-:S05]  /*1370*/  DADD R24, R24, R18 ;  /* 0x0000000018187229 */ /* 0x000fca0000000012 */
[----:B------:R-:W-:Y:S01]  /*1380*/  DFMA R28, R26, -UR16, R20 ;  /* 0x800000101a1c7c2b */ /* 0x000fe20008000014 */
[----:B------:R-:W-:Y:S01]  /*1390*/  UMOV UR16, 0x3b39803f ;  /* 0x3b39803f00107882 */ /* 0x000fe20000000000 */
[----:B------:R-:W-:-:S06]  /*13a0*/  UMOV UR17, 0x3c7abc9e ;  /* 0x3c7abc9e00117882 */ /* 0x000fcc0000000000 */
[----:B------:R-:W-:Y:S01]  /*13b0*/  DFMA R26, R26, -UR16, R28 ;  /* 0x800000101a1a7c2b */ /* 0x000fe2000800001c */
[----:B------:R-:W-:Y:S01]  /*13c0*/  UMOV UR16, 0x69ce2bdf ;  /* 0x69ce2bdf00107882 */ /* 0x000fe20000000000 */
[----:B------:R-:W-:Y:S01]  /*13d0*/  IMAD.MOV.U32 R28, RZ, RZ, -0x35dec16 ;  /* 0xfca213eaff1c7424 */ /* 0x000fe200078e00ff */
[----:B------:R-:W-:Y:S01]  /*13e0*/  UMOV UR17, 0x3e5ade15 ;  /* 0x3e5ade1500117882 */ /* 0x000fe20000000000 */
[----:B------:R-:W-:-:S06]  /*13f0*/  IMAD.MOV.U32 R29, RZ, RZ, 0x3e928af3 ;  /* 0x3e928af3ff1d7424 */ /* 0x000fcc00078e00ff */
        /* <DEDUP_REMOVED lines=24> */
[----:B------:R-:W-:-:S08]  /*1580*/  DFMA R28, R26, R28, UR16 ;  /* 0x000000101a1c7e2b */ /* 0x000fd0000800001c */
[----:B------:R-:W-:-:S08]  /*1590*/  DFMA R28, R26, R28, 1 ;  /* 0x3ff000001a1c742b */ /* 0x000fd0000000001c */
[----:B------:R-:W-:-:S10]  /*15a0*/  DFMA R26, R26, R28, 1 ;  /* 0x3ff000001a1a742b */ /* 0x000fd4000000001c */
[----:B------:R-:W-:Y:S02]  /*15b0*/  IMAD R19, R22, 0x100000, R27 ;  /* 0x0010000016137824 */ /* 0x000fe400078e021b */
[----:B------:R-:W-:Y:S01]  /*15c0*/  IMAD.MOV.U32 R18, RZ, RZ, R26 ;  /* 0x000000ffff127224 */ /* 0x000fe200078e001a */
[----:B------:R-:W-:Y:S06]  /*15d0*/  @!P0 BRA `(.L_x_15) ;  /* 0x0000000000308947 */ /* 0x000fec0003800000 */
[----:B------:R-:W-:Y:S01]  /*15e0*/  FSETP.GEU.AND P1, PT, |R21|, 4.2275390625, PT ;  /* 0x408748001500780b */ /* 0x000fe20003f2e200 */
[C---:B------:R-:W-:Y:S02]  /*15f0*/  DADD R28, R20.reuse, +INF ;  /* 0x7ff00000141c7429 */ /* 0x040fe40000000000 */
[----:B------:R-:W-:-:S08]  /*1600*/  DSETP.GEU.AND P0, PT, R20, RZ, PT ;  /* 0x000000ff1400722a */ /* 0x000fd00003f0e000 */
[----:B------:R-:W-:Y:S02]  /*1610*/  FSEL R19, R29, RZ, P0 ;  /* 0x000000ff1d137208 */ /* 0x000fe40000000000 */
[----:B------:R-:W-:-:S04]  /*1620*/  @!P1 LEA.HI R18, R22, R22, RZ, 0x1 ;  /* 0x0000001616129211 */ /* 0x000fc800078f08ff */
[----:B------:R-:W-:Y:S02]  /*1630*/  @!P1 SHF.R.S32.HI R21, RZ, 0x1, R18 ;  /* 0x00000001ff159819 */ /* 0x000fe40000011412 */
[----:B------:R-:W-:-:S03]  /*1640*/  FSEL R18, R28, RZ, P0 ;  /* 0x000000ff1c127208 */ /* 0x000fc60000000000 */
[----:B------:R-:W-:Y:S02]  /*1650*/  @!P1 IMAD.IADD R20, R22, 0x1, -R21 ;  /* 0x0000000116149824 */ /* 0x000fe400078e0a15 */
[----:B------:R-:W-:-:S03]  /*1660*/  @!P1 IMAD R27, R21, 0x100000, R27 ;  /* 0x00100000151b9824 */ /* 0x000fc600078e021b */
[----:B------:R-:W-:Y:S01]  /*1670*/  @!P1 LEA R21, R20, 0x3ff00000, 0x14 ;  /* 0x3ff0000014159811 */ /* 0x000fe200078ea0ff */
[----:B------:R-:W-:-:S06]  /*1680*/  @!P1 IMAD.MOV.U32 R20, RZ, RZ, RZ ;  /* 0x000000ffff149224 */ /* 0x000fcc00078e00ff */
[----:B------:R-:W-:-:S11]  /*1690*/  @!P1 DMUL R18, R26, R20 ;  /* 0x000000141a129228 */ /* 0x000fd60000000000 */
.L_x_15:
[----:B------:R-:W-:Y:S02]  /*16a0*/  DFMA R24, R24, R18, R18 ;  /* 0x000000121818722b */ /* 0x000fe40000000012 */
[----:B------:R-:W-:-:S08]  /*16b0*/  DSETP.NEU.AND P0, PT, |R18|, +INF , PT ;  /* 0x7ff000001200742a */ /* 0x000fd00003f0d200 */
[----:B------:R-:W-:Y:S01]  /*16c0*/  FSEL R20, R18, R24, !P0 ;  /* 0x0000001812147208 */ /* 0x000fe20004000000 */
[----:B------:R-:W-:Y:S01]  /*16d0*/  IMAD.MOV.U32 R18, RZ, RZ, R0 ;  /* 0x000000ffff127224 */ /* 0x000fe200078e0000 */
[----:B------:R-:W-:Y:S01]  /*16e0*/  FSEL R24, R19, R25, !P0 ;  /* 0x0000001913187208 */ /* 0x000fe20004000000 */
[----:B------:R-:W-:-:S04]  /*16f0*/  IMAD.MOV.U32 R19, RZ, RZ, 0x0 ;  /* 0x00000000ff137424 */ /* 0x000fc800078e00ff */
[----:B------:R-:W-:Y:S05]  /*1700*/  RET.REL.NODEC R18 `(_Z19kernelcomputenewvelPdS_S_S_S_S_S_xxx) ;  /* 0xffffffe8123c7950 */ /* 0x000fea0003c3ffff */
.L_x_16:
[----:B------:R-:W-:-:S00]  /*1710*/  BRA `(.L_x_16) ;  /* 0xfffffffc00fc7947 */ /* 0x000fc0000383ffff */
[----:B------:R-:W-:-:S00]  /*1720*/  NOP ;  /* 0x0000000000007918 */ /* 0x000fc00000000000 */
        /* <DEDUP_REMOVED lines=13> */
.L_x_18:


//--------------------- .nv.shared.reserved.0     --------------------------
	.section	.nv.shared.reserved.0,"aw",@nobits
	.weak		__nv_reservedSMEM_offset_0_alias
	.size		__nv_reservedSMEM_offset_0_alias, 0, 64
	.other		__nv_reservedSMEM_offset_0_alias,@"STO_CUDA_RESERVED_SHARED STV_DEFAULT"
__nv_reservedSMEM_offset_0_alias:
	.zero		0
	.zero		64


//--------------------- .nv.constant0._Z19kernelcomputenewvelPdS_S_S_S_S_S_xxx --------------------------
	.section	.nv.constant0._Z19kernelcomputenewvelPdS_S_S_S_S_S_xxx,"a",@progbits
	.sectionflags	@""
	.align	4
.nv.constant0._Z19kernelcomputenewvelPdS_S_S_S_S_S_xxx:
	.zero		976


//--------------------- SYMBOLS --------------------------

	.type		.nv.reservedSmem.offset0,@object
	.size		.nv.reservedSmem.offset0,0x4
